	.target	sm_90a

	.elftype	@"ET_EXEC"


//--------------------- .note.nv.tkinfo           --------------------------
	.section	.note.nv.tkinfo,"",@"SHT_NOTE"
	.sectionflags	@"SHF_NOTE_NV_TKINFO"
	.tkinfo
        /*0018*/ 	.word	0x00000002
        /*0030*/ 	.string	""
        /*0030*/ 	.string	"ptxas"
        /*0030*/ 	.string	"Cuda compilation tools, release 13.0, V13.0.88"
        /*0030*/ 	.string	"Build cuda_13.0.r13.0/compiler.36424714_0"
        /*0030*/ 	.string	"-v  -suppress-debug-info  -lineinfo  -arch sm_90a "



//--------------------- .note.nv.cuinfo           --------------------------
	.section	.note.nv.cuinfo,"",@"SHT_NOTE"
	.sectionflags	@"SHF_NOTE_NV_CUINFO"
        /*0018*/ 	.short	0x0002
        /*001a*/ 	.short	0x005a
        /*001c*/ 	.short	0x0082
	.zero		2


//--------------------- .nv.info                  --------------------------
	.section	.nv.info,"",@"SHT_CUDA_INFO"
	.align	4


	//----- nvinfo : EIATTR_REGCOUNT
	.align		4
        /*0000*/ 	.byte	0x04, 0x2f
        /*0002*/ 	.short	(.L_1 - .L_0)
	.align		4
.L_0:
        /*0004*/ 	.word	index@(gluon_wgmma)
        /*0008*/ 	.word	0x0000003a


	//----- nvinfo : EIATTR_FRAME_SIZE
	.align		4
.L_1:
        /*000c*/ 	.byte	0x04, 0x11
        /*000e*/ 	.short	(.L_3 - .L_2)
	.align		4
.L_2:
        /*0010*/ 	.word	index@(gluon_wgmma)
        /*0014*/ 	.word	0x00000000


	//----- nvinfo : EIATTR_MIN_STACK_SIZE
	.align		4
.L_3:
        /*0018*/ 	.byte	0x04, 0x12
        /*001a*/ 	.short	(.L_5 - .L_4)
	.align		4
.L_4:
        /*001c*/ 	.word	index@(gluon_wgmma)
        /*0020*/ 	.word	0x00000000
.L_5:


//--------------------- .nv.compat                --------------------------
	.section	.nv.compat,"",@"SHT_CUDA_COMPAT_INFO"
	.align	4
        /*0000*/ 	.byte	0x02, 0x09, 0x01, 0x00, 0x02, 0x02, 0x04, 0x00, 0x02, 0x05, 0x05, 0x00, 0x03, 0x07, 0x01, 0x01
        /*0010*/ 	.byte	0x02, 0x03, 0x03, 0x00, 0x02, 0x06, 0x01, 0x00, 0x04, 0x0b, 0x08, 0x00, 0x00, 0x00, 0x00, 0x00
        /*0020*/ 	.byte	0x00, 0x00, 0x00, 0x00


//--------------------- .nv.info.gluon_wgmma      --------------------------
	.section	.nv.info.gluon_wgmma,"",@"SHT_CUDA_INFO"
	.sectionflags	@""
	.align	4


	//----- nvinfo : EIATTR_CUDA_API_VERSION
	.align		4
        /*0000*/ 	.byte	0x04, 0x37
        /*0002*/ 	.short	(.L_7 - .L_6)
.L_6:
        /*0004*/ 	.word	0x00000082


	//----- nvinfo : EIATTR_KPARAM_INFO
	.align		4
.L_7:
        /*0008*/ 	.byte	0x04, 0x17
        /*000a*/ 	.short	(.L_9 - .L_8)
.L_8:
        /*000c*/ 	.word	0x00000000
        /*0010*/ 	.short	0x000a
        /*0012*/ 	.short	0x0048
        /*0014*/ 	.byte	0x00, 0xf4, 0x21, 0x00


	//----- nvinfo : EIATTR_KPARAM_INFO
	.align		4
.L_9:
        /*0018*/ 	.byte	0x04, 0x17
        /*001a*/ 	.short	(.L_11 - .L_10)
.L_10:
        /*001c*/ 	.word	0x00000000
        /*0020*/ 	.short	0x0009
        /*0022*/ 	.short	0x0040
        /*0024*/ 	.byte	0x00, 0xf4, 0x21, 0x00


	//----- nvinfo : EIATTR_KPARAM_INFO
	.align		4
.L_11:
        /*0028*/ 	.byte	0x04, 0x17
        /*002a*/ 	.short	(.L_13 - .L_12)
.L_12:
        /*002c*/ 	.word	0x00000000
        /*0030*/ 	.short	0x0008
        /*0032*/ 	.short	0x0038
        /*0034*/ 	.byte	0x00, 0xf0, 0x21, 0x00


	//----- nvinfo : EIATTR_KPARAM_INFO
	.align		4
.L_13:
        /*0038*/ 	.byte	0x04, 0x17
        /*003a*/ 	.short	(.L_15 - .L_14)
.L_14:
        /*003c*/ 	.word	0x00000000
        /*0040*/ 	.short	0x0007
        /*0042*/ 	.short	0x0030
        /*0044*/ 	.byte	0x00, 0xf0, 0x21, 0x00


	//----- nvinfo : EIATTR_KPARAM_INFO
	.align		4
.L_15:
        /*0048*/ 	.byte	0x04, 0x17
        /*004a*/ 	.short	(.L_17 - .L_16)
.L_16:
        /*004c*/ 	.word	0x00000000
        /*0050*/ 	.short	0x0006
        /*0052*/ 	.short	0x0028
        /*0054*/ 	.byte	0x00, 0xf0, 0x21, 0x00


	//----- nvinfo : EIATTR_KPARAM_INFO
	.align		4
.L_17:
        /*0058*/ 	.byte	0x04, 0x17
        /*005a*/ 	.short	(.L_19 - .L_18)
.L_18:
        /*005c*/ 	.word	0x00000000
        /*0060*/ 	.short	0x0005
        /*0062*/ 	.short	0x0020
        /*0064*/ 	.byte	0x00, 0xf0, 0x11, 0x00


	//----- nvinfo : EIATTR_KPARAM_INFO
	.align		4
.L_19:
        /*0068*/ 	.byte	0x04, 0x17
        /*006a*/ 	.short	(.L_21 - .L_20)
.L_20:
        /*006c*/ 	.word	0x00000000
        /*0070*/ 	.short	0x0004
        /*0072*/ 	.short	0x001c
        /*0074*/ 	.byte	0x00, 0xf0, 0x11, 0x00


	//----- nvinfo : EIATTR_KPARAM_INFO
	.align		4
.L_21:
        /*0078*/ 	.byte	0x04, 0x17
        /*007a*/ 	.short	(.L_23 - .L_22)
.L_22:
        /*007c*/ 	.word	0x00000000
        /*0080*/ 	.short	0x0003
        /*0082*/ 	.short	0x0018
        /*0084*/ 	.byte	0x00, 0xf0, 0x11, 0x00


	//----- nvinfo : EIATTR_KPARAM_INFO
	.align		4
.L_23:
        /*0088*/ 	.byte	0x04, 0x17
        /*008a*/ 	.short	(.L_25 - .L_24)
.L_24:
        /*008c*/ 	.word	0x00000000
        /*0090*/ 	.short	0x0002
        /*0092*/ 	.short	0x0010
        /*0094*/ 	.byte	0x00, 0xf4, 0x21, 0x00


	//----- nvinfo : EIATTR_KPARAM_INFO
	.align		4
.L_25:
        /*0098*/ 	.byte	0x04, 0x17
        /*009a*/ 	.short	(.L_27 - .L_26)
.L_26:
        /*009c*/ 	.word	0x00000000
        /*00a0*/ 	.short	0x0001
        /*00a2*/ 	.short	0x0008
        /*00a4*/ 	.byte	0x00, 0xf4, 0x21, 0x00


	//----- nvinfo : EIATTR_KPARAM_INFO
	.align		4
.L_27:
        /*00a8*/ 	.byte	0x04, 0x17
        /*00aa*/ 	.short	(.L_29 - .L_28)
.L_28:
        /*00ac*/ 	.word	0x00000000
        /*00b0*/ 	.short	0x0000
        /*00b2*/ 	.short	0x0000
        /*00b4*/ 	.byte	0x00, 0xf4, 0x21, 0x00


	//----- nvinfo : EIATTR_SPARSE_MMA_MASK
	.align		4
.L_29:
        /*00b8*/ 	.byte	0x03, 0x50
        /*00ba*/ 	.short	0x0000


	//----- nvinfo : EIATTR_MAXREG_COUNT
	.align		4
        /*00bc*/ 	.byte	0x03, 0x1b
        /*00be*/ 	.short	0x00ff


	//----- nvinfo : EIATTR_NUM_BARRIERS
	.align		4
        /*00c0*/ 	.byte	0x02, 0x4c
        /*00c2*/ 	.byte	0x01
	.zero		1


	//----- nvinfo : EIATTR_MERCURY_ISA_VERSION
	.align		4
        /*00c4*/ 	.byte	0x03, 0x5f
        /*00c6*/ 	.short	0x0101


	//----- nvinfo : EIATTR_INT_WARP_WIDE_INSTR_OFFSETS
	.align		4
        /*00c8*/ 	.byte	0x04, 0x31
        /*00ca*/ 	.short	(.L_31 - .L_30)


	//   ....[0]....
.L_30:
        /*00cc*/ 	.word	0x00001270


	//   ....[1]....
        /*00d0*/ 	.word	0x00001300


	//   ....[2]....
        /*00d4*/ 	.word	0x00001660


	//   ....[3]....
        /*00d8*/ 	.word	0x00001670


	//   ....[4]....
        /*00dc*/ 	.word	0x00001680


	//   ....[5]....
        /*00e0*/ 	.word	0x00001690


	//   ....[6]....
        /*00e4*/ 	.word	0x00001ab0


	//   ....[7]....
        /*00e8*/ 	.word	0x00001af0


	//----- nvinfo : EIATTR_COOP_GROUP_MASK_REGIDS
	.align		4
.L_31:
        /*00ec*/ 	.byte	0x04, 0x29
        /*00ee*/ 	.short	(.L_33 - .L_32)


	//   ....[0]....
.L_32:
        /*00f0*/ 	.word	0xffffffff


	//   ....[1]....
        /*00f4*/ 	.word	0xffffffff


	//   ....[2]....
        /*00f8*/ 	.word	0xffffffff


	//----- nvinfo : EIATTR_COOP_GROUP_INSTR_OFFSETS
	.align		4
.L_33:
        /*00fc*/ 	.byte	0x04, 0x28
        /*00fe*/ 	.short	(.L_35 - .L_34)


	//   ....[0]....
.L_34:
        /*0100*/ 	.word	0x00000140


	//   ....[1]....
        /*0104*/ 	.word	0x000006e0


	//   ....[2]....
        /*0108*/ 	.word	0x00000cb0


	//----- nvinfo : EIATTR_MBARRIER_INSTR_OFFSETS
	.align		4
.L_35:
        /*010c*/ 	.byte	0x04, 0x39
        /*010e*/ 	.short	(.L_37 - .L_36)


	//   ....[0]....
.L_36:
        /*0110*/ 	.word	0x00001390
        /*0114*/ 	.word	0x000000ff
        /*0118*/ 	.word	0x00004000
        /*011c*/ 	.short	0x0100
        /*011e*/ 	.byte	0x08
	.zero		1


	//   ....[1]....
        /*0120*/ 	.word	0x000017a0
        /*0124*/ 	.word	0x000000ff
        /*0128*/ 	.word	0x00004000
        /*012c*/ 	.short	0x010a
        /*012e*/ 	.byte	0x08
	.zero		1


	//   ....[2]....
        /*0130*/ 	.word	0x000019e0
        /*0134*/ 	.word	0x000000ff
        /*0138*/ 	.word	0x00004000
        /*013c*/ 	.short	0x0108
        /*013e*/ 	.byte	0x08
	.zero		1


	//   ....[3]....
        /*0140*/ 	.word	0x00001c70
        /*0144*/ 	.word	0x000000ff
        /*0148*/ 	.word	0x00004000
        /*014c*/ 	.short	0x010a
        /*014e*/ 	.byte	0x08
	.zero		1


	//----- nvinfo : EIATTR_NUM_MBARRIERS
	.align		4
.L_37:
        /*0150*/ 	.byte	0x03, 0x38
        /*0152*/ 	.short	0x0001


	//----- nvinfo : EIATTR_EXIT_INSTR_OFFSETS
	.align		4
        /*0154*/ 	.byte	0x04, 0x1c
        /*0156*/ 	.short	(.L_39 - .L_38)


	//   ....[0]....
.L_38:
        /*0158*/ 	.word	0x00001c60


	//----- nvinfo : EIATTR_REQNTID
	.align		4
.L_39:
        /*015c*/ 	.byte	0x04, 0x10
        /*015e*/ 	.short	(.L_41 - .L_40)
.L_40:
        /*0160*/ 	.word	0x00000080
        /*0164*/ 	.word	0x00000001
        /*0168*/ 	.word	0x00000001


	//----- nvinfo : EIATTR_CRS_STACK_SIZE
	.align		4
.L_41:
        /*016c*/ 	.byte	0x04, 0x1e
        /*016e*/ 	.short	(.L_43 - .L_42)
.L_42:
        /*0170*/ 	.word	0x00000000


	//----- nvinfo : EIATTR_CBANK_PARAM_SIZE
	.align		4
.L_43:
        /*0174*/ 	.byte	0x03, 0x19
        /*0176*/ 	.short	0x0050


	//----- nvinfo : EIATTR_PARAM_CBANK
	.align		4
        /*0178*/ 	.byte	0x04, 0x0a
        /*017a*/ 	.short	(.L_45 - .L_44)
	.align		4
.L_44:
        /*017c*/ 	.word	index@(.nv.constant0.gluon_wgmma)
        /*0180*/ 	.short	0x0210
        /*0182*/ 	.short	0x0050


	//----- nvinfo : EIATTR_SW_WAR
	.align		4
.L_45:
        /*0184*/ 	.byte	0x04, 0x36
        /*0186*/ 	.short	(.L_47 - .L_46)
.L_46:
        /*0188*/ 	.word	0x00000008
.L_47:


//--------------------- .nv.callgraph             --------------------------
	.section	.nv.callgraph,"",@"SHT_CUDA_CALLGRAPH"
	.align	4
	.sectionentsize	8
	.align		4
        /*0000*/ 	.word	0x00000000
	.align		4
        /*0004*/ 	.word	0xffffffff
	.align		4
        /*0008*/ 	.word	0x00000000
	.align		4
        /*000c*/ 	.word	0xfffffffe
	.align		4
        /*0010*/ 	.word	0x00000000
	.align		4
        /*0014*/ 	.word	0xfffffffd
	.align		4
        /*0018*/ 	.word	0x00000000
	.align		4
        /*001c*/ 	.word	0xfffffffc


//--------------------- .text.gluon_wgmma         --------------------------
	.section	.text.gluon_wgmma,"ax",@progbits
	.align	128
        .global         gluon_wgmma
        .type           gluon_wgmma,@function
        .size           gluon_wgmma,(.L_x_53 - gluon_wgmma)
        .other          gluon_wgmma,@"STO_CUDA_ENTRY STV_DEFAULT"
gluon_wgmma:
.text.gluon_wgmma:
[----:B------:R-:W-:Y:S01]  /*0000*/  LDC R1, c[0x0][0x28] ;  /* 0x00000a00ff017b82 */ /* 0x000fe20000000800 */
[----:B------:R-:W1:Y:S07]  /*0010*/  S2R R0, SR_TID.X ;  /* 0x0000000000007919 */ /* 0x000e6e0000002100 */
[----:B------:R-:W2:Y:S01]  /*0020*/  S2UR UR4, SR_CgaCtaId ;  /* 0x00000000000479c3 */ /* 0x000ea20000008800 */
[----:B------:R-:W-:Y:S01]  /*0030*/  UMOV UR8, 0x400 ;  /* 0x0000040000087882 */ /* 0x000fe20000000000 */
[----:B------:R-:W-:Y:S01]  /*0040*/  ULDC UR6, c[0x0][0xc] ;  /* 0x0000030000067ab9 */ /* 0x000fe20000000800 */
[----:B------:R-:W-:Y:S01]  /*0050*/  ULDC.64 UR20, c[0x0][0x250] ;  /* 0x0000940000147ab9 */ /* 0x000fe20000000a00 */
[----:B------:R-:W-:Y:S04]  /*0060*/  BSSY B0, `(.L_x_0) ;  /* 0x000001d000007945 */ /* 0x000fe80003800000 */
[----:B------:R-:W3:Y:S08]  /*0070*/  LDC R9, c[0x0][0x230] ;  /* 0x00008c00ff097b82 */ /* 0x000ef00000000800 */
[----:B------:R-:W-:Y:S08]  /*0080*/  S2UR UR23, SR_CTAID.Y ;  /* 0x00000000001779c3 */ /* 0x000ff00000002600 */
[----:B------:R-:W4:Y:S01]  /*0090*/  S2UR UR5, SR_CTAID.Z ;  /* 0x00000000000579c3 */ /* 0x000f220000002700 */
[----:B--2---:R-:W-:-:S03]  /*00a0*/  ULEA UR8, UR4, UR8, 0x18 ;  /* 0x0000000804087291 */ /* 0x004fc6000f8ec03f */
[----:B------:R-:W-:Y:S01]  /*00b0*/  ULDC UR4, c[0x0][0x10] ;  /* 0x0000040000047ab9 */ /* 0x000fe20000000800 */
[----:B-1----:R-:W-:-:S03]  /*00c0*/  LOP3.LUT R7, R0, 0x7f, RZ, 0xc0, !PT ;  /* 0x0000007f00077812 */ /* 0x002fc600078ec0ff */
[----:B------:R-:W1:Y:S01]  /*00d0*/  S2UR UR36, SR_CTAID.X ;  /* 0x00000000002479c3 */ /* 0x000e620000002500 */
[----:B---3--:R-:W-:Y:S01]  /*00e0*/  VIADD R6, R9, 0xffffffff ;  /* 0xffffffff09067836 */ /* 0x008fe20000000000 */
[C---:B------:R-:W-:Y:S02]  /*00f0*/  ISETP.GE.U32.AND P0, PT, R7.reuse, 0x20, PT ;  /* 0x000000200700780c */ /* 0x040fe40003f06070 */
[C---:B------:R-:W-:Y:S02]  /*0100*/  ISETP.NE.U32.AND P2, PT, R7.reuse, RZ, PT ;  /* 0x000000ff0700720c */ /* 0x040fe40003f45070 */
[----:B------:R-:W-:Y:S02]  /*0110*/  LEA R3, R7, UR8, 0x2 ;  /* 0x0000000807037c11 */ /* 0x000fe4000f8e10ff */
[----:B------:R-:W2:Y:S07]  /*0120*/  LDC R2, c[0x0][0x228] ;  /* 0x00008a00ff027b82 */ /* 0x000eae0000000800 */
[----:B------:R3:W-:Y:S01]  /*0130*/  @!P0 STS [R3], RZ ;  /* 0x000000ff03008388 */ /* 0x0007e20000000800 */
[----:B------:R-:W-:-:S03]  /*0140*/  NOP ;  /* 0x0000000000007918 */ /* 0x000fc60000000000 */
[----:B------:R3:W-:Y:S01]  /*0150*/  @!P2 STS [UR8+0x20], R6 ;  /* 0x00002006ff00a988 */ /* 0x0007e20008000808 */
[----:B----4-:R-:W-:-:S04]  /*0160*/  UIMAD UR4, UR5, UR4, UR23 ;  /* 0x00000004050472a4 */ /* 0x010fc8000f8e0217 */
[----:B-1----:R-:W-:-:S04]  /*0170*/  UIMAD UR4, UR4, UR6, UR36 ;  /* 0x00000006040472a4 */ /* 0x002fc8000f8e0224 */
[----:B------:R-:W-:Y:S01]  /*0180*/  UIMAD UR4, UR4, 0x180, URZ ;  /* 0x00000180040478a4 */ /* 0x000fe2000f8e023f */
[----:B--2---:R-:W-:-:S03]  /*0190*/  VIADD R2, R2, 0xffffffff ;  /* 0xffffffff02027836 */ /* 0x004fc60000000000 */
[----:B------:R-:W-:-:S04]  /*01a0*/  UIADD3 UR16, UP0, UR4, UR20, URZ ;  /* 0x0000001404107290 */ /* 0x000fc8000ff1e03f */
[----:B------:R-:W-:Y:S01]  /*01b0*/  ULEA.HI.X.SX32 UR17, UR4, UR21, 0x1, UP0 ;  /* 0x0000001504117291 */ /* 0x000fe200080f0e3f */
[----:B---3--:R-:W-:Y:S11]  /*01c0*/  @P2 BRA `(.L_x_1) ;  /* 0x0000000000182947 */ /* 0x008ff60003800000 */
[----:B------:R-:W1:Y:S01]  /*01d0*/  LDS R4, [UR8+0x8] ;  /* 0x00000808ff047984 */ /* 0x000e620008000800 */
[----:B------:R-:W2:Y:S01]  /*01e0*/  LDC.64 R10, c[0x0][0x210] ;  /* 0x00008400ff0a7b82 */ /* 0x000ea20000000a00 */
[----:B------:R-:W-:Y:S02]  /*01f0*/  IMAD.MOV.U32 R5, RZ, RZ, 0x70 ;  /* 0x00000070ff057424 */ /* 0x000fe400078e00ff */
[----:B--2---:R2:W-:Y:S03]  /*0200*/  STS.64 [UR8], R10 ;  /* 0x0000000aff007988 */ /* 0x0045e60008000a08 */
[----:B-1----:R-:W-:-:S05]  /*0210*/  LOP3.LUT R4, R4, 0x10, R5, 0xd8, !PT ;  /* 0x0000001004047812 */ /* 0x002fca00078ed805 */
[----:B------:R2:W-:Y:S02]  /*0220*/  STS [UR8+0x8], R4 ;  /* 0x00000804ff007988 */ /* 0x0005e40008000808 */
.L_x_1:
[----:B------:R-:W-:Y:S05]  /*0230*/  BSYNC B0 ;  /* 0x0000000000007941 */ /* 0x000fea0003800000 */
.L_x_0:
[----:B------:R-:W-:Y:S04]  /*0240*/  BSSY B0, `(.L_x_2) ;  /* 0x000000a000007945 */ /* 0x000fe80003800000 */
[----:B------:R-:W-:Y:S05]  /*0250*/  @P2 BRA `(.L_x_3) ;  /* 0x0000000000202947 */ /* 0x000fea0003800000 */
[----:B--2---:R-:W1:Y:S01]  /*0260*/  LDS R4, [UR8+0x34] ;  /* 0x00003408ff047984 */ /* 0x004e620008000800 */
[----:B------:R-:W-:Y:S02]  /*0270*/  IMAD.MOV.U32 R5, RZ, RZ, 0x7f000000 ;  /* 0x7f000000ff057424 */ /* 0x000fe400078e00ff */
[----:B------:R-:W-:Y:S01]  /*0280*/  @!P2 IMAD.MOV.U32 R8, RZ, RZ, 0x3f ;  /* 0x0000003fff08a424 */ /* 0x000fe200078e00ff */
[----:B------:R-:W2:Y:S02]  /*0290*/  @!P2 LDS R11, [UR8+0x38] ;  /* 0x00003808ff0ba984 */ /* 0x000ea40008000800 */
[----:B-1----:R-:W-:Y:S02]  /*02a0*/  LOP3.LUT R4, R4, 0xff000000, R5, 0xb8, !PT ;  /* 0xff00000004047812 */ /* 0x002fe400078eb805 */
[----:B--2---:R-:W-:-:S03]  /*02b0*/  @!P2 LOP3.LUT R5, R11, 0xff, R8, 0xb8, !PT ;  /* 0x000000ff0b05a812 */ /* 0x004fc600078eb808 */
[----:B------:R1:W-:Y:S04]  /*02c0*/  STS [UR8+0x34], R4 ;  /* 0x00003404ff007988 */ /* 0x0003e80008000808 */
[----:B------:R1:W-:Y:S02]  /*02d0*/  @!P2 STS [UR8+0x38], R5 ;  /* 0x00003805ff00a988 */ /* 0x0003e40008000808 */
.L_x_3:
[----:B------:R-:W-:Y:S05]  /*02e0*/  BSYNC B0 ;  /* 0x0000000000007941 */ /* 0x000fea0003800000 */
.L_x_2:
[----:B------:R-:W-:Y:S04]  /*02f0*/  BSSY B0, `(.L_x_4) ;  /* 0x000000a000007945 */ /* 0x000fe80003800000 */
[----:B------:R-:W-:Y:S05]  /*0300*/  @P2 BRA `(.L_x_5) ;  /* 0x0000000000202947 */ /* 0x000fea0003800000 */
[----:B-12---:R-:W1:Y:S01]  /*0310*/  LDS R4, [UR8+0x1c] ;  /* 0x00001c08ff047984 */ /* 0x006e620008000800 */
[----:B------:R-:W2:Y:S03]  /*0320*/  LDC.64 R12, c[0x0][0x238] ;  /* 0x00008e00ff0c7b82 */ /* 0x000ea60000000a00 */
[----:B------:R3:W-:Y:S01]  /*0330*/  STS [UR8+0x24], R2 ;  /* 0x00002402ff007988 */ /* 0x0007e20008000808 */
[--C-:B--2---:R-:W-:Y:S02]  /*0340*/  SHF.R.U32.HI R11, RZ, 0x4, R13.reuse ;  /* 0x00000004ff0b7819 */ /* 0x104fe4000001160d */
[----:B------:R-:W-:-:S05]  /*0350*/  SHF.R.U64 R5, R12, 0x4, R13 ;  /* 0x000000040c057819 */ /* 0x000fca000000120d */
[----:B------:R3:W-:Y:S01]  /*0360*/  STS [UR8+0xc], R5 ;  /* 0x00000c05ff007988 */ /* 0x0007e20008000808 */
[----:B-1----:R-:W-:-:S05]  /*0370*/  LOP3.LUT R4, R4, 0xf, R11, 0xb8, !PT ;  /* 0x0000000f04047812 */ /* 0x002fca00078eb80b */
[----:B------:R3:W-:Y:S02]  /*0380*/  STS [UR8+0x1c], R4 ;  /* 0x00001c04ff007988 */ /* 0x0007e40008000808 */
.L_x_5:
[----:B------:R-:W-:Y:S05]  /*0390*/  BSYNC B0 ;  /* 0x0000000000007941 */ /* 0x000fea0003800000 */
.L_x_4:
[----:B------:R-:W-:Y:S04]  /*03a0*/  BSSY B1, `(.L_x_6) ;  /* 0x000001e000017945 */ /* 0x000fe80003800000 */
[----:B------:R-:W-:Y:S01]  /*03b0*/  BSSY B0, `(.L_x_7) ;  /* 0x0000019000007945 */ /* 0x000fe20003800000 */
[----:B------:R-:W-:-:S03]  /*03c0*/  IMAD.MOV.U32 R8, RZ, RZ, RZ ;  /* 0x000000ffff087224 */ /* 0x000fc600078e00ff */
[----:B------:R-:W-:Y:S05]  /*03d0*/  @P2 BRA `(.L_x_8) ;  /* 0x00000000001c2947 */ /* 0x000fea0003800000 */
[----:B-123--:R-:W1:Y:S02]  /*03e0*/  LDS R4, [UR8+0x34] ;  /* 0x00003408ff047984 */ /* 0x00ee640008000800 */
[----:B-1----:R-:W-:-:S05]  /*03f0*/  LOP3.LUT R4, R4, 0x7, RZ, 0xb8, !PT ;  /* 0x0000000704047812 */ /* 0x002fca00078eb8ff */
[----:B------:R1:W-:Y:S01]  /*0400*/  STS [UR8+0x34], R4 ;  /* 0x00003404ff007988 */ /* 0x0003e20008000808 */
[----:B------:R-:W-:Y:S05]  /*0410*/  @P2 BRA `(.L_x_9) ;  /* 0x00000000001c2947 */ /* 0x000fea0003800000 */
[----:B-1----:R-:W1:Y:S02]  /*0420*/  LDS R4, [UR8+0x34] ;  /* 0x00003408ff047984 */ /* 0x002e640008000800 */
[----:B-1----:R-:W-:-:S05]  /*0430*/  LOP3.LUT R4, R4, 0x38, RZ, 0xb8, !PT ;  /* 0x0000003804047812 */ /* 0x002fca00078eb8ff */
[----:B------:R4:W-:Y:S02]  /*0440*/  STS [UR8+0x34], R4 ;  /* 0x00003404ff007988 */ /* 0x0009e40008000808 */
.L_x_8:
[----:B------:R-:W-:Y:S05]  /*0450*/  @P2 BRA `(.L_x_10) ;  /* 0x00000000001c2947 */ /* 0x000fea0003800000 */
[----:B-1234-:R-:W1:Y:S02]  /*0460*/  LDS R4, [UR8+0x8] ;  /* 0x00000808ff047984 */ /* 0x01ee640008000800 */
[----:B-1----:R-:W-:-:S05]  /*0470*/  LOP3.LUT R4, R4, 0x780, RZ, 0xb8, !PT ;  /* 0x0000078004047812 */ /* 0x002fca00078eb8ff */
[----:B------:R2:W-:Y:S02]  /*0480*/  STS [UR8+0x8], R4 ;  /* 0x00000804ff007988 */ /* 0x0005e40008000808 */
.L_x_9:
[----:B------:R-:W-:Y:S05]  /*0490*/  @P2 BRA `(.L_x_11) ;  /* 0x0000000000282947 */ /* 0x000fea0003800000 */
[----:B-12---:R-:W1:Y:S02]  /*04a0*/  LDS R4, [UR8+0x8] ;  /* 0x00000808ff047984 */ /* 0x006e640008000800 */
[----:B-1----:R-:W-:-:S05]  /*04b0*/  LOP3.LUT R4, R4, 0x1800, RZ, 0xb8, !PT ;  /* 0x0000180004047812 */ /* 0x002fca00078eb8ff */
[----:B------:R5:W-:Y:S02]  /*04c0*/  STS [UR8+0x8], R4 ;  /* 0x00000804ff007988 */ /* 0x000be40008000808 */
.L_x_10:
[----:B------:R-:W-:Y:S05]  /*04d0*/  @P2 BREAK B0 ;  /* 0x0000000000002942 */ /* 0x000fea0003800000 */
[----:B------:R-:W-:Y:S05]  /*04e0*/  @P2 BRA `(.L_x_12) ;  /* 0x0000000000242947 */ /* 0x000fea0003800000 */
[----:B-1-3--:R-:W1:Y:S01]  /*04f0*/  LDS R5, [UR8+0x8] ;  /* 0x00000808ff057984 */ /* 0x00ae620008000800 */
[----:B--2-45:R-:W-:-:S05]  /*0500*/  IMAD.MOV.U32 R4, RZ, RZ, 0x6000 ;  /* 0x00006000ff047424 */ /* 0x034fca00078e00ff */
[----:B-1----:R-:W-:-:S04]  /*0510*/  LOP3.LUT R4, R5, 0x6000, R4, 0xd8, !PT ;  /* 0x0000600005047812 */ /* 0x002fc800078ed804 */
[----:B------:R-:W-:-:S05]  /*0520*/  LOP3.LUT R4, R4, 0x400000, RZ, 0xb8, !PT ;  /* 0x0040000004047812 */ /* 0x000fca00078eb8ff */
[----:B------:R3:W-:Y:S02]  /*0530*/  STS [UR8+0x8], R4 ;  /* 0x00000804ff007988 */ /* 0x0007e40008000808 */
.L_x_11:
[----:B------:R-:W-:Y:S05]  /*0540*/  BSYNC B0 ;  /* 0x0000000000007941 */ /* 0x000fea0003800000 */
.L_x_7:
[----:B-123--:R-:W1:Y:S02]  /*0550*/  @!P2 LDS R4, [UR8+0x8] ;  /* 0x00000808ff04a984 */ /* 0x00ee640008000800 */
[----:B-1----:R-:W-:-:S05]  /*0560*/  @!P2 LOP3.LUT R4, R4, 0x8000, RZ, 0xb8, !PT ;  /* 0x000080000404a812 */ /* 0x002fca00078eb8ff */
[----:B------:R1:W-:Y:S02]  /*0570*/  @!P2 STS [UR8+0x8], R4 ;  /* 0x00000804ff00a988 */ /* 0x0003e40008000808 */
.L_x_12:
[----:B------:R-:W-:Y:S05]  /*0580*/  BSYNC B1 ;  /* 0x0000000000017941 */ /* 0x000fea0003800000 */
.L_x_6:
[----:B------:R-:W-:Y:S05]  /*0590*/  WARPSYNC.ALL ;  /* 0x0000000000007948 */ /* 0x000fea0003800000 */
[----:B------:R-:W-:Y:S05]  /*05a0*/  @P0 BRA `(.L_x_13) ;  /* 0x0000000000280947 */ /* 0x000fea0003800000 */
[----:B-12345:R-:W1:Y:S01]  /*05b0*/  S2R R4, SR_LANEID ;  /* 0x0000000000047919 */ /* 0x03ee620000000000 */
[----:B------:R-:W-:Y:S05]  /*05c0*/  WARPSYNC.ALL ;  /* 0x0000000000007948 */ /* 0x000fea0003800000 */
[----:B-1----:R-:W-:-:S05]  /*05d0*/  IMAD.SHL.U32 R10, R4, 0x4, RZ ;  /* 0x00000004040a7824 */ /* 0x002fca00078e00ff */
[----:B------:R-:W1:Y:S01]  /*05e0*/  LDS R11, [R10+UR8] ;  /* 0x000000080a0b7984 */ /* 0x000e620008000800 */
[----:B------:R-:W-:-:S05]  /*05f0*/  IADD3 R4, P1, R10, UR16, RZ ;  /* 0x000000100a047c10 */ /* 0x000fca000ff3e0ff */
[----:B------:R-:W-:-:S05]  /*0600*/  IMAD.X R5, RZ, RZ, UR17, P1 ;  /* 0x00000011ff057e24 */ /* 0x000fca00088e06ff */
[----:B-1----:R1:W2:Y:S01]  /*0610*/  ATOMG.E.EXCH.STRONG.GPU PT, RZ, [R4], R11 ;  /* 0x0000000b04ff73a8 */ /* 0x0022a200041ee100 */
[----:B------:R-:W-:-:S04]  /*0620*/  DEPBAR {5,4,3,2,1,0} ;  /* 0x0000003f0000791a */ /* 0x000fc80000000000 */
[----:B------:R1:W-:Y:S01]  /*0630*/  UTMACCTL.IV [UR16] ;  /* 0x00000000100079b9 */ /* 0x0003e20008000000 */
[----:B------:R-:W-:Y:S01]  /*0640*/  NOP ;  /* 0x0000000000007918 */ /* 0x000fe20000000000 */
.L_x_13:
[----:B------:R-:W-:Y:S05]  /*0650*/  @P0 BRA `(.L_x_14) ;  /* 0x00000000000c0947 */ /* 0x000fea0003800000 */
[----:B------:R0:W-:Y:S01]  /*0660*/  UTMACMDFLUSH ;  /* 0x00000000000079b7 */ /* 0x0001e20000000000 */
[----:B------:R-:W-:Y:S05]  /*0670*/  @P0 BRA `(.L_x_14) ;  /* 0x0000000000040947 */ /* 0x000fea0003800000 */
[----:B------:R-:W-:-:S04]  /*0680*/  DEPBAR.LE SB0, 0x0 ;  /* 0x000080000000791a */ /* 0x000fc80000000000 */
.L_x_14:
[----:B------:R-:W-:Y:S05]  /*0690*/  WARPSYNC.ALL ;  /* 0x0000000000007948 */ /* 0x000fea0003800000 */
[----:B--2---:R-:W-:Y:S06]  /*06a0*/  BAR.SYNC.DEFER_BLOCKING 0x0 ;  /* 0x0000000000007b1d */ /* 0x004fec0000010000 */
[----:B------:R-:W-:Y:S02]  /*06b0*/  BSSY B1, `(.L_x_15) ;  /* 0x000000b000017945 */ /* 0x000fe40003800000 */
[----:B------:R-:W-:Y:S06]  /*06c0*/  BAR.SYNC.DEFER_BLOCKING 0x0 ;  /* 0x0000000000007b1d */ /* 0x000fec0000010000 */
[----:B------:R2:W-:Y:S01]  /*06d0*/  @!P0 STS [R3], RZ ;  /* 0x000000ff03008388 */ /* 0x0005e20000000800 */
[----:B------:R-:W-:Y:S01]  /*06e0*/  NOP ;  /* 0x0000000000007918 */ /* 0x000fe20000000000 */
[----:B------:R-:W-:Y:S05]  /*06f0*/  @P2 BRA `(.L_x_16) ;  /* 0x0000000000182947 */ /* 0x000fea0003800000 */
[----:B-1-345:R-:W1:Y:S01]  /*0700*/  LDS R4, [UR8+0x8] ;  /* 0x00000808ff047984 */ /* 0x03ae620008000800 */
[----:B------:R-:W3:Y:S01]  /*0710*/  LDC.64 R10, c[0x0][0x218] ;  /* 0x00008600ff0a7b82 */ /* 0x000ee20000000a00 */
[----:B------:R-:W-:Y:S02]  /*0720*/  IMAD.MOV.U32 R5, RZ, RZ, 0x70 ;  /* 0x00000070ff057424 */ /* 0x000fe400078e00ff */
[----:B---3--:R3:W-:Y:S03]  /*0730*/  STS.64 [UR8], R10 ;  /* 0x0000000aff007988 */ /* 0x0087e60008000a08 */
[----:B-1----:R-:W-:-:S05]  /*0740*/  LOP3.LUT R4, R4, 0x10, R5, 0xd8, !PT ;  /* 0x0000001004047812 */ /* 0x002fca00078ed805 */
[----:B------:R3:W-:Y:S02]  /*0750*/  STS [UR8+0x8], R4 ;  /* 0x00000804ff007988 */ /* 0x0007e40008000808 */
.L_x_16:
[----:B-1----:R-:W-:Y:S05]  /*0760*/  BSYNC B1 ;  /* 0x0000000000017941 */ /* 0x002fea0003800000 */
.L_x_15:
[----:B------:R-:W-:Y:S04]  /*0770*/  BSSY B2, `(.L_x_17) ;  /* 0x000000f000027945 */ /* 0x000fe80003800000 */
[----:B------:R-:W-:Y:S04]  /*0780*/  BSSY B1, `(.L_x_18) ;  /* 0x000000c000017945 */ /* 0x000fe80003800000 */
[----:B------:R-:W-:Y:S05]  /*0790*/  @P2 BRA `(.L_x_19) ;  /* 0x0000000000282947 */ /* 0x000fea0003800000 */
[----:B---345:R-:W1:Y:S01]  /*07a0*/  LDS R4, [UR8+0x34] ;  /* 0x00003408ff047984 */ /* 0x038e620008000800 */
[----:B------:R-:W-:Y:S01]  /*07b0*/  IMAD.MOV.U32 R5, RZ, RZ, 0x7f000000 ;  /* 0x7f000000ff057424 */ /* 0x000fe200078e00ff */
[----:B------:R-:W-:Y:S05]  /*07c0*/  @P2 BREAK B1 ;  /* 0x0000000000012942 */ /* 0x000fea0003800000 */
[----:B-1----:R-:W-:-:S05]  /*07d0*/  LOP3.LUT R4, R4, 0xff000000, R5, 0xb8, !PT ;  /* 0xff00000004047812 */ /* 0x002fca00078eb805 */
[----:B------:R1:W-:Y:S01]  /*07e0*/  STS [UR8+0x34], R4 ;  /* 0x00003404ff007988 */ /* 0x0003e20008000808 */
[----:B------:R-:W-:Y:S05]  /*07f0*/  @P2 BRA `(.L_x_20) ;  /* 0x0000000000182947 */ /* 0x000fea0003800000 */
[----:B-1----:R-:W1:Y:S01]  /*0800*/  LDS R4, [UR8+0x38] ;  /* 0x00003808ff047984 */ /* 0x002e620008000800 */
[----:B------:R-:W-:-:S05]  /*0810*/  IMAD.MOV.U32 R5, RZ, RZ, 0x3f ;  /* 0x0000003fff057424 */ /* 0x000fca00078e00ff */
[----:B-1----:R-:W-:-:S05]  /*0820*/  LOP3.LUT R4, R4, 0xff, R5, 0xb8, !PT ;  /* 0x000000ff04047812 */ /* 0x002fca00078eb805 */
[----:B------:R1:W-:Y:S02]  /*0830*/  STS [UR8+0x38], R4 ;  /* 0x00003804ff007988 */ /* 0x0003e40008000808 */
.L_x_19:
[----:B------:R-:W-:Y:S05]  /*0840*/  BSYNC B1 ;  /* 0x0000000000017941 */ /* 0x000fea0003800000 */
.L_x_18:
[----:B------:R1:W-:Y:S02]  /*0850*/  @!P2 STS [UR8+0x20], R6 ;  /* 0x00002006ff00a988 */ /* 0x0003e40008000808 */
.L_x_20:
[----:B------:R-:W-:Y:S05]  /*0860*/  BSYNC B2 ;  /* 0x0000000000027941 */ /* 0x000fea0003800000 */
.L_x_17:
[----:B------:R-:W-:Y:S05]  /*0870*/  WARPSYNC.ALL ;  /* 0x0000000000007948 */ /* 0x000fea0003800000 */
[----:B-1----:R-:W1:Y:S01]  /*0880*/  LDC R6, c[0x0][0x22c] ;  /* 0x00008b00ff067b82 */ /* 0x002e620000000800 */
[----:B------:R-:W-:Y:S01]  /*0890*/  BSSY B2, `(.L_x_21) ;  /* 0x000000b000027945 */ /* 0x000fe20003800000 */
[----:B-1----:R-:W-:-:S03]  /*08a0*/  VIADD R6, R6, 0xffffffff ;  /* 0xffffffff06067836 */ /* 0x002fc60000000000 */
[----:B------:R-:W-:Y:S05]  /*08b0*/  @P2 BRA `(.L_x_22) ;  /* 0x0000000000202947 */ /* 0x000fea0003800000 */
[----:B---345:R-:W1:Y:S01]  /*08c0*/  LDS R4, [UR8+0x1c] ;  /* 0x00001c08ff047984 */ /* 0x038e620008000800 */
[----:B------:R-:W3:Y:S03]  /*08d0*/  LDC.64 R12, c[0x0][0x240] ;  /* 0x00009000ff0c7b82 */ /* 0x000ee60000000a00 */
[----:B------:R4:W-:Y:S01]  /*08e0*/  STS [UR8+0x24], R6 ;  /* 0x00002406ff007988 */ /* 0x0009e20008000808 */
[--C-:B---3--:R-:W-:Y:S02]  /*08f0*/  SHF.R.U32.HI R11, RZ, 0x4, R13.reuse ;  /* 0x00000004ff0b7819 */ /* 0x108fe4000001160d */
[----:B------:R-:W-:-:S05]  /*0900*/  SHF.R.U64 R5, R12, 0x4, R13 ;  /* 0x000000040c057819 */ /* 0x000fca000000120d */
[----:B------:R4:W-:Y:S01]  /*0910*/  STS [UR8+0xc], R5 ;  /* 0x00000c05ff007988 */ /* 0x0009e20008000808 */
[----:B-1----:R-:W-:-:S05]  /*0920*/  LOP3.LUT R4, R4, 0xf, R11, 0xb8, !PT ;  /* 0x0000000f04047812 */ /* 0x002fca00078eb80b */
[----:B------:R4:W-:Y:S02]  /*0930*/  STS [UR8+0x1c], R4 ;  /* 0x00001c04ff007988 */ /* 0x0009e40008000808 */
.L_x_22:
[----:B------:R-:W-:Y:S05]  /*0940*/  BSYNC B2 ;  /* 0x0000000000027941 */ /* 0x000fea0003800000 */
.L_x_21:
[----:B------:R-:W-:Y:S04]  /*0950*/  BSSY B3, `(.L_x_23) ;  /* 0x000001d000037945 */ /* 0x000fe80003800000 */
[----:B------:R-:W-:Y:S04]  /*0960*/  BSSY B2, `(.L_x_24) ;  /* 0x0000018000027945 */ /* 0x000fe80003800000 */
[----:B------:R-:W-:Y:S05]  /*0970*/  @P2 BRA `(.L_x_25) ;  /* 0x00000000001c2947 */ /* 0x000fea0003800000 */
[----:B---345:R-:W1:Y:S02]  /*0980*/  LDS R4, [UR8+0x34] ;  /* 0x00003408ff047984 */ /* 0x038e640008000800 */
[----:B-1----:R-:W-:-:S05]  /*0990*/  LOP3.LUT R4, R4, 0x7, RZ, 0xb8, !PT ;  /* 0x0000000704047812 */ /* 0x002fca00078eb8ff */
[----:B------:R1:W-:Y:S01]  /*09a0*/  STS [UR8+0x34], R4 ;  /* 0x00003404ff007988 */ /* 0x0003e20008000808 */
[----:B------:R-:W-:Y:S05]  /*09b0*/  @P2 BRA `(.L_x_26) ;  /* 0x00000000001c2947 */ /* 0x000fea0003800000 */
[----:B-1----:R-:W1:Y:S02]  /*09c0*/  LDS R4, [UR8+0x34] ;  /* 0x00003408ff047984 */ /* 0x002e640008000800 */
[----:B-1----:R-:W-:-:S05]  /*09d0*/  LOP3.LUT R4, R4, 0x38, RZ, 0xb8, !PT ;  /* 0x0000003804047812 */ /* 0x002fca00078eb8ff */
[----:B------:R1:W-:Y:S02]  /*09e0*/  STS [UR8+0x34], R4 ;  /* 0x00003404ff007988 */ /* 0x0003e40008000808 */
.L_x_25:
[----:B------:R-:W-:Y:S05]  /*09f0*/  @P2 BRA `(.L_x_27) ;  /* 0x00000000001c2947 */ /* 0x000fea0003800000 */
[----:B-1-345:R-:W1:Y:S02]  /*0a00*/  LDS R4, [UR8+0x8] ;  /* 0x00000808ff047984 */ /* 0x03ae640008000800 */
[----:B-1----:R-:W-:-:S05]  /*0a10*/  LOP3.LUT R4, R4, 0x780, RZ, 0xb8, !PT ;  /* 0x0000078004047812 */ /* 0x002fca00078eb8ff */
[----:B------:R3:W-:Y:S02]  /*0a20*/  STS [UR8+0x8], R4 ;  /* 0x00000804ff007988 */ /* 0x0007e40008000808 */
.L_x_26:
[----:B------:R-:W-:Y:S05]  /*0a30*/  @P2 BRA `(.L_x_28) ;  /* 0x0000000000282947 */ /* 0x000fea0003800000 */
[----:B-1-3--:R-:W1:Y:S02]  /*0a40*/  LDS R4, [UR8+0x8] ;  /* 0x00000808ff047984 */ /* 0x00ae640008000800 */
[----:B-1----:R-:W-:-:S05]  /*0a50*/  LOP3.LUT R4, R4, 0x1800, RZ, 0xb8, !PT ;  /* 0x0000180004047812 */ /* 0x002fca00078eb8ff */
[----:B------:R1:W-:Y:S02]  /*0a60*/  STS [UR8+0x8], R4 ;  /* 0x00000804ff007988 */ /* 0x0003e40008000808 */
.L_x_27:
[----:B------:R-:W-:Y:S05]  /*0a70*/  @P2 BREAK B2 ;  /* 0x0000000000022942 */ /* 0x000fea0003800000 */
[----:B------:R-:W-:Y:S05]  /*0a80*/  @P2 BRA `(.L_x_29) ;  /* 0x0000000000242947 */ /* 0x000fea0003800000 */
[----:B-1-345:R-:W1:Y:S01]  /*0a90*/  LDS R4, [UR8+0x8] ;  /* 0x00000808ff047984 */ /* 0x03ae620008000800 */
[----:B------:R-:W-:-:S05]  /*0aa0*/  IMAD.MOV.U32 R5, RZ, RZ, 0x6000 ;  /* 0x00006000ff057424 */ /* 0x000fca00078e00ff */
[----:B-1----:R-:W-:-:S04]  /*0ab0*/  LOP3.LUT R4, R4, 0x6000, R5, 0xd8, !PT ;  /* 0x0000600004047812 */ /* 0x002fc800078ed805 */
[----:B------:R-:W-:-:S05]  /*0ac0*/  LOP3.LUT R4, R4, 0x400000, RZ, 0xb8, !PT ;  /* 0x0040000004047812 */ /* 0x000fca00078eb8ff */
[----:B------:R4:W-:Y:S02]  /*0ad0*/  STS [UR8+0x8], R4 ;  /* 0x00000804ff007988 */ /* 0x0009e40008000808 */
.L_x_28:
[----:B------:R-:W-:Y:S05]  /*0ae0*/  BSYNC B2 ;  /* 0x0000000000027941 */ /* 0x000fea0003800000 */
.L_x_24:
[----:B-1-34-:R-:W1:Y:S02]  /*0af0*/  @!P2 LDS R4, [UR8+0x8] ;  /* 0x00000808ff04a984 */ /* 0x01ae640008000800 */
[----:B-1----:R-:W-:-:S05]  /*0b00*/  @!P2 LOP3.LUT R4, R4, 0x8000, RZ, 0xb8, !PT ;  /* 0x000080000404a812 */ /* 0x002fca00078eb8ff */
[----:B------:R1:W-:Y:S02]  /*0b10*/  @!P2 STS [UR8+0x8], R4 ;  /* 0x00000804ff00a988 */ /* 0x0003e40008000808 */
.L_x_29:
[----:B------:R-:W-:Y:S05]  /*0b20*/  BSYNC B3 ;  /* 0x0000000000037941 */ /* 0x000fea0003800000 */
.L_x_23:
[----:B------:R-:W-:Y:S05]  /*0b30*/  WARPSYNC.ALL ;  /* 0x0000000000007948 */ /* 0x000fea0003800000 */
[----:B------:R-:W-:-:S04]  /*0b40*/  UIADD3 UR19, UR4, 0x80, URZ ;  /* 0x0000008004137890 */ /* 0x000fc8000fffe03f */
[----:B------:R-:W-:-:S04]  /*0b50*/  UIADD3 UR18, UP0, UR19, UR20, URZ ;  /* 0x0000001413127290 */ /* 0x000fc8000ff1e03f */
[----:B------:R-:W-:Y:S01]  /*0b60*/  ULEA.HI.X.SX32 UR19, UR19, UR21, 0x1, UP0 ;  /* 0x0000001513137291 */ /* 0x000fe200080f0e3f */
[----:B------:R-:W-:Y:S11]  /*0b70*/  @P0 BRA `(.L_x_30) ;  /* 0x0000000000280947 */ /* 0x000ff60003800000 */
[----:B-1-345:R-:W1:Y:S01]  /*0b80*/  S2R R4, SR_LANEID ;  /* 0x0000000000047919 */ /* 0x03ae620000000000 */
[----:B------:R-:W-:Y:S05]  /*0b90*/  WARPSYNC.ALL ;  /* 0x0000000000007948 */ /* 0x000fea0003800000 */
[----:B-1----:R-:W-:-:S05]  /*0ba0*/  IMAD.SHL.U32 R10, R4, 0x4, RZ ;  /* 0x00000004040a7824 */ /* 0x002fca00078e00ff */
[----:B------:R-:W1:Y:S01]  /*0bb0*/  LDS R11, [R10+UR8] ;  /* 0x000000080a0b7984 */ /* 0x000e620008000800 */
[----:B------:R-:W-:-:S05]  /*0bc0*/  IADD3 R4, P1, R10, UR18, RZ ;  /* 0x000000120a047c10 */ /* 0x000fca000ff3e0ff */
[----:B------:R-:W-:-:S05]  /*0bd0*/  IMAD.X R5, RZ, RZ, UR19, P1 ;  /* 0x00000013ff057e24 */ /* 0x000fca00088e06ff */
[----:B-1----:R1:W3:Y:S01]  /*0be0*/  ATOMG.E.EXCH.STRONG.GPU PT, RZ, [R4], R11 ;  /* 0x0000000b04ff73a8 */ /* 0x0022e200041ee100 */
[----:B------:R-:W-:-:S04]  /*0bf0*/  DEPBAR {5,4,3,2,1,0} ;  /* 0x0000003f0000791a */ /* 0x000fc80000000000 */
[----:B------:R1:W-:Y:S01]  /*0c00*/  UTMACCTL.IV [UR18] ;  /* 0x00000000120079b9 */ /* 0x0003e20008000000 */
[----:B------:R-:W-:Y:S01]  /*0c10*/  NOP ;  /* 0x0000000000007918 */ /* 0x000fe20000000000 */
.L_x_30:
[----:B------:R-:W-:Y:S05]  /*0c20*/  @P0 BRA `(.L_x_31) ;  /* 0x00000000000c0947 */ /* 0x000fea0003800000 */
[----:B------:R0:W-:Y:S01]  /*0c30*/  UTMACMDFLUSH ;  /* 0x00000000000079b7 */ /* 0x0001e20000000000 */
[----:B------:R-:W-:Y:S05]  /*0c40*/  @P0 BRA `(.L_x_31) ;  /* 0x0000000000040947 */ /* 0x000fea0003800000 */
[----:B------:R-:W-:-:S04]  /*0c50*/  DEPBAR.LE SB0, 0x0 ;  /* 0x000080000000791a */ /* 0x000fc80000000000 */
.L_x_31:
[----:B------:R-:W-:Y:S05]  /*0c60*/  WARPSYNC.ALL ;  /* 0x0000000000007948 */ /* 0x000fea0003800000 */
[----:B---3--:R-:W-:Y:S06]  /*0c70*/  BAR.SYNC.DEFER_BLOCKING 0x0 ;  /* 0x0000000000007b1d */ /* 0x008fec0000010000 */
[----:B------:R-:W-:Y:S02]  /*0c80*/  BSSY B3, `(.L_x_32) ;  /* 0x000000b000037945 */ /* 0x000fe40003800000 */
[----:B------:R-:W-:Y:S06]  /*0c90*/  BAR.SYNC.DEFER_BLOCKING 0x0 ;  /* 0x0000000000007b1d */ /* 0x000fec0000010000 */
[----:B------:R3:W-:Y:S01]  /*0ca0*/  @!P0 STS [R3], RZ ;  /* 0x000000ff03008388 */ /* 0x0007e20000000800 */
[----:B------:R-:W-:Y:S01]  /*0cb0*/  NOP ;  /* 0x0000000000007918 */ /* 0x000fe20000000000 */
[----:B------:R-:W-:Y:S05]  /*0cc0*/  @P2 BRA `(.L_x_33) ;  /* 0x0000000000182947 */ /* 0x000fea0003800000 */
[----:B--23--:R-:W2:Y:S01]  /*0cd0*/  LDS R3, [UR8+0x8] ;  /* 0x00000808ff037984 */ /* 0x00cea20008000800 */
[----:B-1----:R-:W1:Y:S01]  /*0ce0*/  LDC.64 R10, c[0x0][0x220] ;  /* 0x00008800ff0a7b82 */ /* 0x002e620000000a00 */
[----:B----45:R-:W-:Y:S02]  /*0cf0*/  IMAD.MOV.U32 R4, RZ, RZ, 0x70 ;  /* 0x00000070ff047424 */ /* 0x030fe400078e00ff */
[----:B-1----:R1:W-:Y:S03]  /*0d00*/  STS.64 [UR8], R10 ;  /* 0x0000000aff007988 */ /* 0x0023e60008000a08 */
[----:B--2---:R-:W-:-:S05]  /*0d10*/  LOP3.LUT R3, R3, 0x10, R4, 0xd8, !PT ;  /* 0x0000001003037812 */ /* 0x004fca00078ed804 */
[----:B------:R1:W-:Y:S02]  /*0d20*/  STS [UR8+0x8], R3 ;  /* 0x00000803ff007988 */ /* 0x0003e40008000808 */
.L_x_33:
[----:B-1----:R-:W-:Y:S05]  /*0d30*/  BSYNC B3 ;  /* 0x0000000000037941 */ /* 0x002fea0003800000 */
.L_x_32:
[----:B------:R-:W-:Y:S04]  /*0d40*/  BSSY B3, `(.L_x_34) ;  /* 0x0000033000037945 */ /* 0x000fe80003800000 */
[----:B------:R-:W-:Y:S04]  /*0d50*/  BSSY B4, `(.L_x_35) ;  /* 0x000002e000047945 */ /* 0x000fe80003800000 */
[----:B------:R-:W-:Y:S05]  /*0d60*/  @P2 BRA `(.L_x_36) ;  /* 0x0000000000242947 */ /* 0x000fea0003800000 */
[----:B--23--:R-:W1:Y:S01]  /*0d70*/  LDS R3, [UR8+0x34] ;  /* 0x00003408ff037984 */ /* 0x00ce620008000800 */
[----:B----45:R-:W-:-:S05]  /*0d80*/  IMAD.MOV.U32 R4, RZ, RZ, 0x3f000000 ;  /* 0x3f000000ff047424 */ /* 0x030fca00078e00ff */
[----:B-1----:R-:W-:-:S05]  /*0d90*/  LOP3.LUT R3, R3, 0xff000000, R4, 0xb8, !PT ;  /* 0xff00000003037812 */ /* 0x002fca00078eb804 */
[----:B------:R1:W-:Y:S01]  /*0da0*/  STS [UR8+0x34], R3 ;  /* 0x00003403ff007988 */ /* 0x0003e20008000808 */
[----:B------:R-:W-:Y:S05]  /*0db0*/  @P2 BRA `(.L_x_37) ;  /* 0x0000000000182947 */ /* 0x000fea0003800000 */
[----:B-1----:R-:W1:Y:S01]  /*0dc0*/  LDS R3, [UR8+0x38] ;  /* 0x00003808ff037984 */ /* 0x002e620008000800 */
[----:B------:R-:W-:-:S05]  /*0dd0*/  IMAD.MOV.U32 R4, RZ, RZ, 0x3f ;  /* 0x0000003fff047424 */ /* 0x000fca00078e00ff */
[----:B-1----:R-:W-:-:S05]  /*0de0*/  LOP3.LUT R3, R3, 0xff, R4, 0xb8, !PT ;  /* 0x000000ff03037812 */ /* 0x002fca00078eb804 */
[----:B------:R1:W-:Y:S02]  /*0df0*/  STS [UR8+0x38], R3 ;  /* 0x00003803ff007988 */ /* 0x0003e40008000808 */
.L_x_36:
[----:B------:R-:W-:Y:S05]  /*0e00*/  @P2 BRA `(.L_x_38) ;  /* 0x00000000000c2947 */ /* 0x000fea0003800000 */
[----:B------:R1:W-:Y:S02]  /*0e10*/  STS [UR8+0x20], R6 ;  /* 0x00002006ff007988 */ /* 0x0003e40008000808 */
.L_x_37:
[----:B------:R-:W-:Y:S05]  /*0e20*/  @P2 BRA `(.L_x_39) ;  /* 0x0000000000242947 */ /* 0x000fea0003800000 */
[----:B------:R1:W-:Y:S02]  /*0e30*/  STS [UR8+0x24], R2 ;  /* 0x00002402ff007988 */ /* 0x0003e40008000808 */
.L_x_38:
[----:B------:R-:W-:Y:S05]  /*0e40*/  @P2 BRA `(.L_x_40) ;  /* 0x00000000002c2947 */ /* 0x000fea0003800000 */
[----:B-1----:R-:W1:Y:S01]  /*0e50*/  LDS R2, [UR8+0x1c] ;  /* 0x00001c08ff027984 */ /* 0x002e620008000800 */
[----:B------:R-:W4:Y:S02]  /*0e60*/  LDC.64 R10, c[0x0][0x248] ;  /* 0x00009200ff0a7b82 */ /* 0x000f240000000a00 */
[--C-:B----4-:R-:W-:Y:S02]  /*0e70*/  SHF.R.U32.HI R5, RZ, 0x4, R11.reuse ;  /* 0x00000004ff057819 */ /* 0x110fe4000001160b */
[----:B--23--:R-:W-:-:S05]  /*0e80*/  SHF.R.U64 R3, R10, 0x4, R11 ;  /* 0x000000040a037819 */ /* 0x00cfca000000120b */
[----:B------:R2:W-:Y:S01]  /*0e90*/  STS [UR8+0xc], R3 ;  /* 0x00000c03ff007988 */ /* 0x0005e20008000808 */
[----:B-1----:R-:W-:-:S05]  /*0ea0*/  LOP3.LUT R2, R2, 0xf, R5, 0xb8, !PT ;  /* 0x0000000f02027812 */ /* 0x002fca00078eb805 */
[----:B------:R2:W-:Y:S02]  /*0eb0*/  STS [UR8+0x1c], R2 ;  /* 0x00001c02ff007988 */ /* 0x0005e40008000808 */
.L_x_39:
[----:B------:R-:W-:Y:S05]  /*0ec0*/  @P2 BRA `(.L_x_41) ;  /* 0x00000000001c2947 */ /* 0x000fea0003800000 */
[----:B--2---:R-:W2:Y:S02]  /*0ed0*/  LDS R2, [UR8+0x34] ;  /* 0x00003408ff027984 */ /* 0x004ea40008000800 */
[----:B--2---:R-:W-:-:S05]  /*0ee0*/  LOP3.LUT R2, R2, 0x7, RZ, 0xb8, !PT ;  /* 0x0000000702027812 */ /* 0x004fca00078eb8ff */
[----:B------:R2:W-:Y:S02]  /*0ef0*/  STS [UR8+0x34], R2 ;  /* 0x00003402ff007988 */ /* 0x0005e40008000808 */
.L_x_40:
[----:B------:R-:W-:Y:S05]  /*0f00*/  @P2 BRA `(.L_x_42) ;  /* 0x00000000001c2947 */ /* 0x000fea0003800000 */
[----:B-12---:R-:W1:Y:S02]  /*0f10*/  LDS R2, [UR8+0x34] ;  /* 0x00003408ff027984 */ /* 0x006e640008000800 */
[----:B-1----:R-:W-:-:S05]  /*0f20*/  LOP3.LUT R2, R2, 0x38, RZ, 0xb8, !PT ;  /* 0x0000003802027812 */ /* 0x002fca00078eb8ff */
[----:B------:R1:W-:Y:S02]  /*0f30*/  STS [UR8+0x34], R2 ;  /* 0x00003402ff007988 */ /* 0x0003e40008000808 */
.L_x_41:
[----:B------:R-:W-:Y:S05]  /*0f40*/  @P2 BRA `(.L_x_43) ;  /* 0x00000000001c2947 */ /* 0x000fea0003800000 */
[----:B-12---:R-:W1:Y:S02]  /*0f50*/  LDS R2, [UR8+0x8] ;  /* 0x00000808ff027984 */ /* 0x006e640008000800 */
[----:B-1----:R-:W-:-:S05]  /*0f60*/  LOP3.LUT R2, R2, 0x780, RZ, 0xb8, !PT ;  /* 0x0000078002027812 */ /* 0x002fca00078eb8ff */
[----:B------:R1:W-:Y:S02]  /*0f70*/  STS [UR8+0x8], R2 ;  /* 0x00000802ff007988 */ /* 0x0003e40008000808 */
.L_x_42:
[----:B------:R-:W-:Y:S05]  /*0f80*/  @P2 BRA `(.L_x_44) ;  /* 0x0000000000282947 */ /* 0x000fea0003800000 */
[----:B-12---:R-:W1:Y:S02]  /*0f90*/  LDS R2, [UR8+0x8] ;  /* 0x00000808ff027984 */ /* 0x006e640008000800 */
[----:B-1----:R-:W-:-:S05]  /*0fa0*/  LOP3.LUT R2, R2, 0x1800, RZ, 0xb8, !PT ;  /* 0x0000180002027812 */ /* 0x002fca00078eb8ff */
[----:B------:R1:W-:Y:S02]  /*0fb0*/  STS [UR8+0x8], R2 ;  /* 0x00000802ff007988 */ /* 0x0003e40008000808 */
.L_x_43:
[----:B------:R-:W-:Y:S05]  /*0fc0*/  @P2 BREAK B4 ;  /* 0x0000000000042942 */ /* 0x000fea0003800000 */
[----:B------:R-:W-:Y:S05]  /*0fd0*/  @P2 BRA `(.L_x_45) ;  /* 0x0000000000242947 */ /* 0x000fea0003800000 */
[----:B-12---:R-:W1:Y:S01]  /*0fe0*/  LDS R2, [UR8+0x8] ;  /* 0x00000808ff027984 */ /* 0x006e620008000800 */
[----:B---3--:R-:W-:-:S05]  /*0ff0*/  IMAD.MOV.U32 R3, RZ, RZ, 0x6000 ;  /* 0x00006000ff037424 */ /* 0x008fca00078e00ff */
[----:B-1----:R-:W-:-:S04]  /*1000*/  LOP3.LUT R2, R2, 0x4000, R3, 0xd8, !PT ;  /* 0x0000400002027812 */ /* 0x002fc800078ed803 */
[----:B------:R-:W-:-:S05]  /*1010*/  LOP3.LUT R2, R2, 0x400000, RZ, 0xb8, !PT ;  /* 0x0040000002027812 */ /* 0x000fca00078eb8ff */
[----:B------:R1:W-:Y:S02]  /*1020*/  STS [UR8+0x8], R2 ;  /* 0x00000802ff007988 */ /* 0x0003e40008000808 */
.L_x_44:
[----:B------:R-:W-:Y:S05]  /*1030*/  BSYNC B4 ;  /* 0x0000000000047941 */ /* 0x000fea0003800000 */
.L_x_35:
[----:B-12---:R-:W1:Y:S02]  /*1040*/  @!P2 LDS R2, [UR8+0x8] ;  /* 0x00000808ff02a984 */ /* 0x006e640008000800 */
[----:B-1----:R-:W-:-:S05]  /*1050*/  @!P2 LOP3.LUT R2, R2, 0x8000, RZ, 0xb8, !PT ;  /* 0x000080000202a812 */ /* 0x002fca00078eb8ff */
[----:B------:R1:W-:Y:S02]  /*1060*/  @!P2 STS [UR8+0x8], R2 ;  /* 0x00000802ff00a988 */ /* 0x0003e40008000808 */
.L_x_45:
[----:B------:R-:W-:Y:S05]  /*1070*/  BSYNC B3 ;  /* 0x0000000000037941 */ /* 0x000fea0003800000 */
.L_x_34:
[----:B------:R-:W-:Y:S05]  /*1080*/  WARPSYNC.ALL ;  /* 0x0000000000007948 */ /* 0x000fea0003800000 */
[----:B------:R-:W-:Y:S01]  /*1090*/  UIADD3 UR4, UR4, 0x100, URZ ;  /* 0x0000010004047890 */ /* 0x000fe2000fffe03f */
[----:B------:R-:W-:Y:S02]  /*10a0*/  ISETP.GE.AND P1, PT, R9, 0x1, PT ;  /* 0x000000010900780c */ /* 0x000fe40003f26270 */
[----:B------:R-:W-:Y:S02]  /*10b0*/  CS2R R24, SRZ ;  /* 0x0000000000187805 */ /* 0x000fe4000001ff00 */
[----:B------:R-:W-:Y:S01]  /*10c0*/  CS2R R26, SRZ ;  /* 0x00000000001a7805 */ /* 0x000fe2000001ff00 */
[----:B------:R-:W-:Y:S01]  /*10d0*/  UIADD3 UR20, UP0, UR4, UR20, URZ ;  /* 0x0000001404147290 */ /* 0x000fe2000ff1e03f */
[----:B------:R-:W-:-:S03]  /*10e0*/  IMAD.MOV.U32 R28, RZ, RZ, RZ ;  /* 0x000000ffff1c7224 */ /* 0x000fc600078e00ff */
[----:B------:R-:W-:Y:S01]  /*10f0*/  ULEA.HI.X.SX32 UR37, UR4, UR21, 0x1, UP0 ;  /* 0x0000001504257291 */ /* 0x000fe200080f0e3f */
[----:B------:R-:W-:Y:S11]  /*1100*/  @P0 BRA `(.L_x_46) ;  /* 0x00000000002c0947 */ /* 0x000ff60003800000 */
[----:B-12---:R-:W4:Y:S01]  /*1110*/  S2R R2, SR_LANEID ;  /* 0x0000000000027919 */ /* 0x006f220000000000 */
[----:B------:R-:W-:Y:S05]  /*1120*/  WARPSYNC.ALL ;  /* 0x0000000000007948 */ /* 0x000fea0003800000 */
[----:B----45:R-:W-:-:S05]  /*1130*/  IMAD.SHL.U32 R4, R2, 0x4, RZ ;  /* 0x0000000402047824 */ /* 0x030fca00078e00ff */
[----:B------:R-:W1:Y:S01]  /*1140*/  LDS R5, [R4+UR8] ;  /* 0x0000000804057984 */ /* 0x000e620008000800 */
[----:B------:R-:W-:Y:S01]  /*1150*/  IADD3 R2, P3, R4, UR20, RZ ;  /* 0x0000001404027c10 */ /* 0x000fe2000ff7e0ff */
[----:B------:R-:W-:-:S04]  /*1160*/  UMOV UR21, UR37 ;  /* 0x0000002500157c82 */ /* 0x000fc80008000000 */
[----:B---3--:R-:W-:-:S05]  /*1170*/  IMAD.X R3, RZ, RZ, UR37, P3 ;  /* 0x00000025ff037e24 */ /* 0x008fca00098e06ff */
[----:B-1----:R1:W2:Y:S01]  /*1180*/  ATOMG.E.EXCH.STRONG.GPU PT, RZ, [R2], R5 ;  /* 0x0000000502ff73a8 */ /* 0x0022a200041ee100 */
[----:B------:R-:W-:-:S04]  /*1190*/  DEPBAR {5,4,3,2,1,0} ;  /* 0x0000003f0000791a */ /* 0x000fc80000000000 */
[----:B------:R1:W-:Y:S01]  /*11a0*/  UTMACCTL.IV [UR20] ;  /* 0x00000000140079b9 */ /* 0x0003e20008000000 */
[----:B------:R-:W-:Y:S01]  /*11b0*/  NOP ;  /* 0x0000000000007918 */ /* 0x000fe20000000000 */
.L_x_46:
[----:B------:R-:W-:Y:S05]  /*11c0*/  @P0 BRA `(.L_x_47) ;  /* 0x00000000000c0947 */ /* 0x000fea0003800000 */
[----:B------:R0:W-:Y:S01]  /*11d0*/  UTMACMDFLUSH ;  /* 0x00000000000079b7 */ /* 0x0001e20000000000 */
[----:B------:R-:W-:Y:S05]  /*11e0*/  @P0 BRA `(.L_x_47) ;  /* 0x0000000000040947 */ /* 0x000fea0003800000 */
[----:B------:R-:W-:-:S04]  /*11f0*/  DEPBAR.LE SB0, 0x0 ;  /* 0x000080000000791a */ /* 0x000fc80000000000 */
.L_x_47:
[----:B------:R-:W-:Y:S05]  /*1200*/  WARPSYNC.ALL ;  /* 0x0000000000007948 */ /* 0x000fea0003800000 */
[----:B--2---:R-:W-:Y:S01]  /*1210*/  BAR.SYNC.DEFER_BLOCKING 0x0 ;  /* 0x0000000000007b1d */ /* 0x004fe20000010000 */
[----:B------:R-:W-:Y:S01]  /*1220*/  USHF.L.U32 UR11, UR36, 0x6, URZ ;  /* 0x00000006240b7899 */ /* 0x000fe2000800063f */
[----:B------:R-:W-:Y:S01]  /*1230*/  IMAD.MOV.U32 R29, RZ, RZ, RZ ;  /* 0x000000ffff1d7224 */ /* 0x000fe200078e00ff */
[----:B------:R-:W-:Y:S01]  /*1240*/  USHF.L.U32 UR27, UR23, 0x6, URZ ;  /* 0x00000006171b7899 */ /* 0x000fe2000800063f */
[----:B------:R-:W-:Y:S02]  /*1250*/  CS2R R30, SRZ ;  /* 0x00000000001e7805 */ /* 0x000fe4000001ff00 */
[----:B------:R-:W-:Y:S01]  /*1260*/  CS2R R32, SRZ ;  /* 0x0000000000207805 */ /* 0x000fe2000001ff00 */
[----:B------:R-:W-:Y:S01]  /*1270*/  VOTEU.ALL UP0, P2 ;  /* 0x00000000003f7886 */ /* 0x000fe20001000000 */
[----:B------:R-:W-:Y:S01]  /*1280*/  UMOV UR4, 0x1 ;  /* 0x0000000100047882 */ /* 0x000fe20000000000 */
[----:B------:R-:W-:-:S02]  /*1290*/  CS2R R34, SRZ ;  /* 0x0000000000227805 */ /* 0x000fc4000001ff00 */
[----:B------:R-:W-:Y:S02]  /*12a0*/  CS2R R36, SRZ ;  /* 0x0000000000247805 */ /* 0x000fe4000001ff00 */
[----:B------:R-:W-:Y:S01]  /*12b0*/  CS2R R38, SRZ ;  /* 0x0000000000267805 */ /* 0x000fe2000001ff00 */
[----:B------:R-:W-:-:S04]  /*12c0*/  @!UP0 UIADD3 UR4, -UR4, 0x100000, URZ ;  /* 0x0010000004048890 */ /* 0x000fc8000fffe13f */
[----:B------:R-:W-:Y:S02]  /*12d0*/  @!UP0 USHF.L.U32 UR5, UR4, 0xb, URZ ;  /* 0x0000000b04058899 */ /* 0x000fe4000800063f */
[----:B------:R-:W-:Y:S01]  /*12e0*/  @!UP0 USHF.L.U32 UR4, UR4, 0x1, URZ ;  /* 0x0000000104048899 */ /* 0x000fe2000800063f */
[----:B------:R-:W-:Y:S01]  /*12f0*/  CS2R R40, SRZ ;  /* 0x0000000000287805 */ /* 0x000fe2000001ff00 */
[----:B------:R-:W-:Y:S01]  /*1300*/  VOTEU.ALL UP0, P2 ;  /* 0x00000000003f7886 */ /* 0x000fe20001000000 */
[----:B------:R-:W-:Y:S02]  /*1310*/  CS2R R42, SRZ ;  /* 0x00000000002a7805 */ /* 0x000fe4000001ff00 */
[----:B------:R-:W-:Y:S02]  /*1320*/  CS2R R44, SRZ ;  /* 0x00000000002c7805 */ /* 0x000fe4000001ff00 */
[----:B------:R-:W-:Y:S02]  /*1330*/  CS2R R46, SRZ ;  /* 0x00000000002e7805 */ /* 0x000fe4000001ff00 */
[----:B------:R-:W-:-:S02]  /*1340*/  CS2R R48, SRZ ;  /* 0x0000000000307805 */ /* 0x000fc4000001ff00 */
[----:B------:R-:W-:Y:S02]  /*1350*/  CS2R R50, SRZ ;  /* 0x0000000000327805 */ /* 0x000fe4000001ff00 */
[----:B------:R-:W-:Y:S02]  /*1360*/  CS2R R52, SRZ ;  /* 0x0000000000347805 */ /* 0x000fe4000001ff00 */
[----:B------:R-:W-:Y:S01]  /*1370*/  CS2R R54, SRZ ;  /* 0x0000000000367805 */ /* 0x000fe2000001ff00 */
[----:B------:R-:W2:Y:S02]  /*1380*/  FENCE.VIEW.ASYNC.S ;  /* 0x00000000000073c6 */ /* 0x000ea40000000000 */
[----:B--2---:R2:W1:Y:S01]  /*1390*/  @!UP0 SYNCS.EXCH.64 URZ, [UR8+0x4000], UR4 ;  /* 0x00400004083f85b2 */ /* 0x0044620008000100 */
[----:B------:R-:W-:Y:S05]  /*13a0*/  @!P1 BRA `(.L_x_48) ;  /* 0x0000000400409947 */ /* 0x000fea0003800000 */
[----:B-1----:R-:W-:Y:S01]  /*13b0*/  USHF.R.U32.HI UR21, URZ, 0x4, UR8 ;  /* 0x000000043f157899 */ /* 0x002fe20008011608 */
[----:B------:R-:W-:Y:S01]  /*13c0*/  CS2R R24, SRZ ;  /* 0x0000000000187805 */ /* 0x000fe2000001ff00 */
[----:B------:R-:W-:Y:S01]  /*13d0*/  UIADD3 UR6, UR8, 0x2000, URZ ;  /* 0x0000200008067890 */ /* 0x000fe2000fffe03f */
[----:B------:R-:W-:Y:S01]  /*13e0*/  CS2R R26, SRZ ;  /* 0x00000000001a7805 */ /* 0x000fe2000001ff00 */
[----:B------:R-:W-:Y:S01]  /*13f0*/  USGXT.U32 UR21, UR21, 0xe ;  /* 0x0000000e1515789a */ /* 0x000fe20008000000 */
[----:B------:R-:W-:Y:S01]  /*1400*/  CS2R R28, SRZ ;  /* 0x00000000001c7805 */ /* 0x000fe2000001ff00 */
[----:B------:R-:W-:Y:S01]  /*1410*/  USHF.R.U32.HI UR22, URZ, 0x4, UR6 ;  /* 0x000000043f167899 */ /* 0x000fe20008011606 */
[----:B------:R-:W-:Y:S01]  /*1420*/  CS2R R30, SRZ ;  /* 0x00000000001e7805 */ /* 0x000fe2000001ff00 */
[----:B------:R-:W-:Y:S01]  /*1430*/  UIADD3 UR6, UP0, UR21, 0x2, URZ ;  /* 0x0000000215067890 */ /* 0x000fe2000ff1e03f */
[----:B------:R-:W-:Y:S01]  /*1440*/  CS2R R32, SRZ ;  /* 0x0000000000207805 */ /* 0x000fe2000001ff00 */
[----:B------:R-:W-:Y:S01]  /*1450*/  USGXT.U32 UR22, UR22, 0xe ;  /* 0x0000000e1616789a */ /* 0x000fe20008000000 */
[----:B------:R-:W-:Y:S01]  /*1460*/  CS2R R34, SRZ ;  /* 0x0000000000227805 */ /* 0x000fe2000001ff00 */
[----:B--2---:R-:W-:Y:S01]  /*1470*/  UMOV UR4, URZ ;  /* 0x0000003f00047c82 */ /* 0x004fe20008000000 */
[----:B------:R-:W-:Y:S01]  /*1480*/  UMOV UR5, URZ ;  /* 0x0000003f00057c82 */ /* 0x000fe20008000000 */
[----:B------:R-:W-:Y:S01]  /*1490*/  UIADD3.X UR7, UR4, 0x40000040, URZ, UP0, !UPT ;  /* 0x4000004004077890 */ /* 0x000fe200087fe43f */
[----:B------:R-:W-:Y:S01]  /*14a0*/  CS2R R36, SRZ ;  /* 0x0000000000247805 */ /* 0x000fe2000001ff00 */
[----:B------:R-:W-:Y:S01]  /*14b0*/  UIADD3 UR9, UP0, UR22, 0x2, URZ ;  /* 0x0000000216097890 */ /* 0x000fe2000ff1e03f */
[----:B------:R-:W-:-:S02]  /*14c0*/  CS2R R38, SRZ ;  /* 0x0000000000267805 */ /* 0x000fc4000001ff00 */
[----:B------:R-:W-:Y:S02]  /*14d0*/  CS2R R40, SRZ ;  /* 0x0000000000287805 */ /* 0x000fe4000001ff00 */
[----:B------:R-:W-:Y:S01]  /*14e0*/  CS2R R42, SRZ ;  /* 0x00000000002a7805 */ /* 0x000fe2000001ff00 */
[----:B------:R-:W-:Y:S01]  /*14f0*/  UIADD3.X UR10, UR5, 0x40000040, URZ, UP0, !UPT ;  /* 0x40000040050a7890 */ /* 0x000fe200087fe43f */
[----:B------:R-:W-:Y:S02]  /*1500*/  CS2R R44, SRZ ;  /* 0x00000000002c7805 */ /* 0x000fe4000001ff00 */
[----:B------:R-:W-:Y:S02]  /*1510*/  CS2R R46, SRZ ;  /* 0x00000000002e7805 */ /* 0x000fe4000001ff00 */
[----:B------:R-:W-:Y:S01]  /*1520*/  CS2R R48, SRZ ;  /* 0x0000000000307805 */ /* 0x000fe2000001ff00 */
[----:B------:R-:W-:Y:S01]  /*1530*/  UMOV UR4, UR6 ;  /* 0x0000000600047c82 */ /* 0x000fe20008000000 */
[----:B------:R-:W-:Y:S01]  /*1540*/  UMOV UR5, UR7 ;  /* 0x0000000700057c82 */ /* 0x000fe20008000000 */
[----:B------:R-:W-:-:S02]  /*1550*/  CS2R R50, SRZ ;  /* 0x0000000000327805 */ /* 0x000fc4000001ff00 */
[----:B------:R-:W-:Y:S02]  /*1560*/  CS2R R52, SRZ ;  /* 0x0000000000347805 */ /* 0x000fe4000001ff00 */
[----:B------:R-:W-:Y:S01]  /*1570*/  CS2R R54, SRZ ;  /* 0x0000000000367805 */ /* 0x000fe2000001ff00 */
[----:B------:R-:W-:Y:S01]  /*1580*/  UMOV UR6, UR9 ;  /* 0x0000000900067c82 */ /* 0x000fe20008000000 */
[----:B------:R-:W-:Y:S01]  /*1590*/  UMOV UR7, UR10 ;  /* 0x0000000a00077c82 */ /* 0x000fe20008000000 */
[----:B------:R-:W-:Y:S02]  /*15a0*/  UIADD3.64 UR28, UR4, 0x2, URZ ;  /* 0x00000002041c7897 */ /* 0x000fe4000fffe03f */
[----:B------:R-:W-:Y:S02]  /*15b0*/  UIADD3.64 UR32, UR4, 0x4, URZ ;  /* 0x0000000404207897 */ /* 0x000fe4000fffe03f */
[----:B------:R-:W-:Y:S02]  /*15c0*/  UIADD3.64 UR30, UR6, 0x2, URZ ;  /* 0x00000002061e7897 */ /* 0x000fe4000fffe03f */
[----:B------:R-:W-:Y:S01]  /*15d0*/  UIADD3.64 UR34, UR6, 0x4, URZ ;  /* 0x0000000406227897 */ /* 0x000fe2000fffe03f */
[----:B------:R-:W-:-:S11]  /*15e0*/  UMOV UR10, URZ ;  /* 0x0000003f000a7c82 */ /* 0x000fd60008000000 */
.L_x_50:
[----:B------:R-:W-:Y:S01]  /*15f0*/  BAR.SYNC.DEFER_BLOCKING 0x0 ;  /* 0x0000000000007b1d */ /* 0x000fe20000010000 */
[----:B------:R-:W-:Y:S01]  /*1600*/  @!P2 IMAD.MOV.U32 R2, RZ, RZ, 0x4000 ;  /* 0x00004000ff02a424 */ /* 0x000fe200078e00ff */
[----:B------:R-:W-:Y:S02]  /*1610*/  ELECT P0, URZ, PT ;  /* 0x00000000003f782f */ /* 0x000fe40003800000 */
[----:B------:R-:W-:Y:S02]  /*1620*/  ELECT P1, URZ, PT ;  /* 0x00000000003f782f */ /* 0x000fe40003820000 */
[C---:B------:R-:W-:Y:S01]  /*1630*/  ISETP.LT.U32.AND P0, PT, R7.reuse, 0x20, P0 ;  /* 0x000000200700780c */ /* 0x040fe20000701070 */
[----:B------:R-:W-:Y:S01]  /*1640*/  UMOV UR26, UR10 ;  /* 0x0000000a001a7c82 */ /* 0x000fe20008000000 */
[----:B------:R-:W-:-:S11]  /*1650*/  ISETP.LT.U32.AND P1, PT, R7, 0x20, P1 ;  /* 0x000000200700780c */ /* 0x000fd60000f21070 */
[----:B------:R-:W-:Y:S01]  /*1660*/  VOTEU.ANY UP0, P0 ;  /* 0x00000000003f7886 */ /* 0x000fe20000000100 */
[----:B------:R-:W-:Y:S01]  /*1670*/  VOTEU.ANY UP2, P0 ;  /* 0x00000000003f7886 */ /* 0x000fe20000040100 */
[----:B------:R-:W-:Y:S01]  /*1680*/  VOTEU.ANY UP1, P1 ;  /* 0x00000000003f7886 */ /* 0x000fe20000820100 */
[----:B------:R-:W-:Y:S01]  /*1690*/  VOTEU.ANY UP3, P1 ;  /* 0x00000000003f7886 */ /* 0x000fe20000860100 */
[----:B------:R1:W-:Y:S01]  /*16a0*/  @!P2 SYNCS.ARRIVE.TRANS64 RZ, [UR8+0x4000], R2 ;  /* 0x00400002ffffa9a7 */ /* 0x0003e20008000008 */
[----:B------:R2:W-:Y:S06]  /*16b0*/  MEMBAR.ALL.CTA ;  /* 0x0000000000007992 */ /* 0x0005ec0000008000 */
[----:B--2---:R-:W2:Y:S01]  /*16c0*/  FENCE.VIEW.ASYNC.S ;  /* 0x00000000000073c6 */ /* 0x004ea20000000000 */
[----:B------:R-:W-:Y:S01]  /*16d0*/  @UP0 UIADD3 UR9, UR8, 0x4000, URZ ;  /* 0x0000400008090890 */ /* 0x000fe2000fffe03f */
[----:B------:R-:W-:Y:S01]  /*16e0*/  @UP0 UMOV UR12, UR16 ;  /* 0x00000010000c0c82 */ /* 0x000fe20008000000 */
[----:B------:R-:W-:Y:S01]  /*16f0*/  @UP0 UMOV UR13, UR17 ;  /* 0x00000011000d0c82 */ /* 0x000fe20008000000 */
[----:B------:R-:W-:-:S02]  /*1700*/  @UP1 UIADD3 UR24, UR8, 0x2000, URZ ;  /* 0x0000200008181890 */ /* 0x000fc4000fffe03f */
[----:B------:R-:W-:Y:S01]  /*1710*/  @UP1 UIADD3 UR25, UR8, 0x4000, URZ ;  /* 0x0000400008191890 */ /* 0x000fe2000fffe03f */
[----:B-1----:R-:W-:Y:S01]  /*1720*/  SHF.L.U32 R2, R8, 0x1f, RZ ;  /* 0x0000001f08027819 */ /* 0x002fe200000006ff */
[----:B------:R-:W-:Y:S01]  /*1730*/  @UP1 UMOV UR14, UR18 ;  /* 0x00000012000e1c82 */ /* 0x000fe20008000000 */
[----:B------:R-:W-:Y:S01]  /*1740*/  @UP1 UMOV UR15, UR19 ;  /* 0x00000013000f1c82 */ /* 0x000fe20008000000 */
[----:B--2---:R-:W-:Y:S06]  /*1750*/  BAR.SYNC.DEFER_BLOCKING 0x0 ;  /* 0x0000000000007b1d */ /* 0x004fec0000010000 */
[----:B------:R1:W-:Y:S02]  /*1760*/  @UP2 UTMALDG.2D [UR8], [UR12] ;  /* 0x000000080c0025b4 */ /* 0x0003e40008008000 */
[----:B------:R-:W-:Y:S06]  /*1770*/  BAR.SYNC.DEFER_BLOCKING 0x0 ;  /* 0x0000000000007b1d */ /* 0x000fec0000010000 */
[----:B------:R1:W-:Y:S02]  /*1780*/  @UP3 UTMALDG.2D [UR24], [UR14] ;  /* 0x000000180e0035b4 */ /* 0x0003e40008008000 */
[----:B------:R-:W-:Y:S06]  /*1790*/  BAR.SYNC.DEFER_BLOCKING 0x0 ;  /* 0x0000000000007b1d */ /* 0x000fec0000010000 */
[----:B------:R-:W2:Y:S02]  /*17a0*/  SYNCS.PHASECHK.TRANS64.TRYWAIT P0, [UR8+0x4000], R2 ;  /* 0x00400002ff0075a7 */ /* 0x000ea40008000148 */
[----:B-12---:R-:W-:Y:S05]  /*17b0*/  @!P0 BRA `(.L_x_49) ;  /* 0x00000004002c8947 */ /* 0x006fea0003800000 */
.L_x_51:
[----:B------:R-:W-:Y:S02]  /*17c0*/  WARPGROUP.DEPBAR.LE gsb0, 0x0 ;  /* 0x00008000000079c5 */ /* 0x000fe40000010000 */
[----:B------:R-:W-:Y:S01]  /*17d0*/  WARPGROUP.ARRIVE ;  /* 0x00000000000079c5 */ /* 0x000fe20000000000 */
[----:B------:R-:W-:Y:S01]  /*17e0*/  UMOV UR12, UR21 ;  /* 0x00000015000c7c82 */ /* 0x000fe20008000000 */
[----:B------:R-:W-:Y:S01]  /*17f0*/  UMOV UR13, 0x40000040 ;  /* 0x40000040000d7882 */ /* 0x000fe20000000000 */
[----:B------:R-:W-:Y:S01]  /*1800*/  UMOV UR14, UR22 ;  /* 0x00000016000e7c82 */ /* 0x000fe20008000000 */
[----:B------:R-:W-:Y:S01]  /*1810*/  UMOV UR15, 0x40000040 ;  /* 0x40000040000f7882 */ /* 0x000fe20000000000 */
[----:B------:R-:W1:Y:S01]  /*1820*/  LDC R2, c[0x0][0x230] ;  /* 0x00008c00ff027b82 */ /* 0x000e620000000800 */
[----:B------:R-:W-:Y:S01]  /*1830*/  QGMMA.64x64x32.F32.E4M3.E4M3 R24, gdesc[UR12], R24 ;  /* 0x00e000000c1879f3 */ /* 0x000fe20008700818 */
[----:B------:R-:W-:Y:S01]  /*1840*/  UIADD3 UR10, UR10, 0x80, URZ ;  /* 0x000000800a0a7890 */ /* 0x000fe2000fffe03f */
[----:B------:R-:W-:-:S05]  /*1850*/  LOP3.LUT R8, R8, 0x1, RZ, 0x3c, !PT ;  /* 0x0000000108087812 */ /* 0x000fca00078e3cff */
[----:B-1----:R-:W-:Y:S01]  /*1860*/  ISETP.LE.AND P0, PT, R2, UR10, PT ;  /* 0x0000000a02007c0c */ /* 0x002fe2000bf03270 */
[----:B------:R-:W-:Y:S04]  /*1870*/  QGMMA.64x64x32.F32.E4M3.E4M3 R24, gdesc[UR4], R24 ;  /* 0x00e00000041879f3 */ /* 0x000fe80008700818 */
[----:B------:R-:W-:Y:S04]  /*1880*/  QGMMA.64x64x32.F32.E4M3.E4M3 R24, gdesc[UR28], R24 ;  /* 0x00e000001c1879f3 */ /* 0x000fe80008700818 */
[----:B------:R-:W-:Y:S04]  /*1890*/  QGMMA.64x64x32.F32.E4M3.E4M3 R24, gdesc[UR32], R24, gsb0 ;  /* 0x00e00000201879f3 */ /* 0x000fe80008000818 */
[----:B------:R-:W-:Y:S05]  /*18a0*/  @!P0 BRA `(.L_x_50) ;  /* 0xfffffffc00508947 */ /* 0x000fea000383ffff */
.L_x_48:
[----:B------:R-:W-:Y:S02]  /*18b0*/  WARPGROUP.DEPBAR.LE gsb0, 0x0 ;  /* 0x00008000000079c5 */ /* 0x000fe40000010000 */
[----:B-1----:R-:W-:Y:S01]  /*18c0*/  BAR.SYNC.DEFER_BLOCKING 0x0 ;  /* 0x0000000000007b1d */ /* 0x002fe20000010000 */
[C---:B------:R-:W-:Y:S01]  /*18d0*/  IMAD.SHL.U32 R2, R0.reuse, 0x20, RZ ;  /* 0x0000002000027824 */ /* 0x040fe200078e00ff */
[----:B------:R-:W-:Y:S01]  /*18e0*/  ELECT P0, URZ, PT ;  /* 0x00000000003f782f */ /* 0x000fe20003800000 */
[C---:B---3--:R-:W-:Y:S01]  /*18f0*/  IMAD.SHL.U32 R3, R0.reuse, 0x10, RZ ;  /* 0x0000001000037824 */ /* 0x048fe200078e00ff */
[----:B------:R-:W-:Y:S01]  /*1900*/  F2FP.SATFINITE.E4M3.F32.PACK_AB_MERGE_C R24, R25, R24, RZ ;  /* 0x000000181918723e */ /* 0x000fe200048070ff */
[----:B------:R-:W-:Y:S01]  /*1910*/  IMAD.SHL.U32 R0, R0, 0x2, RZ ;  /* 0x0000000200007824 */ /* 0x000fe200078e00ff */
[----:B------:R-:W-:Y:S01]  /*1920*/  LOP3.LUT R2, R2, 0xc00, RZ, 0xc0, !PT ;  /* 0x00000c0002027812 */ /* 0x000fe200078ec0ff */
[----:B------:R-:W-:Y:S01]  /*1930*/  UMOV UR9, UR27 ;  /* 0x0000001b00097c82 */ /* 0x000fe20008000000 */
[----:B------:R-:W-:Y:S01]  /*1940*/  F2FP.SATFINITE.E4M3.F32.PACK_AB_MERGE_C R26, R27, R26, RZ ;  /* 0x0000001a1b1a723e */ /* 0x000fe200048070ff */
[----:B------:R-:W-:Y:S01]  /*1950*/  UMOV UR10, UR11 ;  /* 0x0000000b000a7c82 */ /* 0x000fe20008000000 */
[----:B------:R-:W-:-:S02]  /*1960*/  LOP3.LUT R3, R2, 0x1c0, R3, 0xf8, !PT ;  /* 0x000001c002037812 */ /* 0x000fc400078ef803 */
[----:B------:R-:W-:Y:S02]  /*1970*/  F2FP.SATFINITE.E4M3.F32.PACK_AB_MERGE_C R28, R29, R28, RZ ;  /* 0x0000001c1d1c723e */ /* 0x000fe400048070ff */
[----:B------:R-:W-:Y:S02]  /*1980*/  LOP3.LUT R3, R3, 0x36, R0, 0xf8, !PT ;  /* 0x0000003603037812 */ /* 0x000fe400078ef800 */
[----:B------:R-:W-:Y:S02]  /*1990*/  F2FP.SATFINITE.E4M3.F32.PACK_AB_MERGE_C R30, R31, R30, RZ ;  /* 0x0000001e1f1e723e */ /* 0x000fe400048070ff */
[----:B------:R-:W-:Y:S02]  /*19a0*/  F2FP.SATFINITE.E4M3.F32.PACK_AB_MERGE_C R32, R33, R32, RZ ;  /* 0x000000202120723e */ /* 0x000fe400048070ff */
[----:B------:R-:W-:Y:S02]  /*19b0*/  F2FP.SATFINITE.E4M3.F32.PACK_AB_MERGE_C R34, R35, R34, RZ ;  /* 0x000000222322723e */ /* 0x000fe400048070ff */
[----:B------:R-:W-:-:S02]  /*19c0*/  F2FP.SATFINITE.E4M3.F32.PACK_AB_MERGE_C R36, R37, R36, RZ ;  /* 0x000000242524723e */ /* 0x000fc400048070ff */
[----:B------:R-:W-:Y:S01]  /*19d0*/  F2FP.SATFINITE.E4M3.F32.PACK_AB_MERGE_C R38, R39, R38, RZ ;  /* 0x000000262726723e */ /* 0x000fe200048070ff */
[----:B------:R-:W1:Y:S01]  /*19e0*/  @!P2 SYNCS.CCTL.IV [UR8+0x4000] ;  /* 0x00400000ff00a9b1 */ /* 0x000e620008000008 */
[----:B------:R-:W-:Y:S01]  /*19f0*/  ISETP.LT.U32.AND P0, PT, R7, 0x20, P0 ;  /* 0x000000200700780c */ /* 0x000fe20000701070 */
[----:B-1----:R-:W-:Y:S01]  /*1a00*/  STS.U16 [R3+UR8], R24 ;  /* 0x0000001803007988 */ /* 0x002fe20008000408 */
[----:B----4-:R-:W-:Y:S02]  /*1a10*/  LOP3.LUT R5, R3, 0x10, RZ, 0x3c, !PT ;  /* 0x0000001003057812 */ /* 0x010fe400078e3cff */
[----:B------:R-:W-:Y:S01]  /*1a20*/  F2FP.SATFINITE.E4M3.F32.PACK_AB_MERGE_C R40, R41, R40, RZ ;  /* 0x000000282928723e */ /* 0x000fe200048070ff */
[----:B------:R-:W-:Y:S01]  /*1a30*/  STS.U16 [R3+UR8+0x200], R26 ;  /* 0x0002001a03007988 */ /* 0x000fe20008000408 */
[----:B------:R-:W-:Y:S02]  /*1a40*/  F2FP.SATFINITE.E4M3.F32.PACK_AB_MERGE_C R42, R43, R42, RZ ;  /* 0x0000002a2b2a723e */ /* 0x000fe400048070ff */
[----:B------:R-:W-:Y:S01]  /*1a50*/  F2FP.SATFINITE.E4M3.F32.PACK_AB_MERGE_C R44, R45, R44, RZ ;  /* 0x0000002c2d2c723e */ /* 0x000fe200048070ff */
[----:B------:R-:W-:Y:S01]  /*1a60*/  STS.U16 [R3+UR8+0x8], R28 ;  /* 0x0000081c03007988 */ /* 0x000fe20008000408 */
[----:B------:R-:W-:-:S02]  /*1a70*/  F2FP.SATFINITE.E4M3.F32.PACK_AB_MERGE_C R46, R47, R46, RZ ;  /* 0x0000002e2f2e723e */ /* 0x000fc400048070ff */
[----:B------:R-:W-:Y:S01]  /*1a80*/  LOP3.LUT R7, R3, 0x20, RZ, 0x3c, !PT ;  /* 0x0000002003077812 */ /* 0x000fe200078e3cff */
[----:B------:R-:W-:Y:S01]  /*1a90*/  STS.U16 [R3+UR8+0x208], R30 ;  /* 0x0002081e03007988 */ /* 0x000fe20008000408 */
[----:B------:R-:W-:Y:S01]  /*1aa0*/  F2FP.SATFINITE.E4M3.F32.PACK_AB_MERGE_C R48, R49, R48, RZ ;  /* 0x000000303130723e */ /* 0x000fe200048070ff */
[----:B------:R-:W-:Y:S01]  /*1ab0*/  VOTEU.ANY UP0, P0 ;  /* 0x00000000003f7886 */ /* 0x000fe20000000100 */
[----:B------:R-:W-:Y:S01]  /*1ac0*/  F2FP.SATFINITE.E4M3.F32.PACK_AB_MERGE_C R50, R51, R50, RZ ;  /* 0x000000323332723e */ /* 0x000fe200048070ff */
[----:B------:R-:W-:Y:S01]  /*1ad0*/  STS.U16 [R5+UR8], R32 ;  /* 0x0000002005007988 */ /* 0x000fe20008000408 */
[----:B------:R-:W-:Y:S01]  /*1ae0*/  F2FP.SATFINITE.E4M3.F32.PACK_AB_MERGE_C R52, R53, R52, RZ ;  /* 0x000000343534723e */ /* 0x000fe200048070ff */
[----:B------:R-:W-:Y:S01]  /*1af0*/  VOTEU.ANY UP1, P0 ;  /* 0x00000000003f7886 */ /* 0x000fe20000020100 */
[----:B------:R-:W-:Y:S01]  /*1b00*/  F2FP.SATFINITE.E4M3.F32.PACK_AB_MERGE_C R54, R55, R54, RZ ;  /* 0x000000363736723e */ /* 0x000fe200048070ff */
[----:B------:R-:W-:Y:S01]  /*1b10*/  STS.U16 [R5+UR8+0x200], R34 ;  /* 0x0002002205007988 */ /* 0x000fe20008000408 */
[----:B------:R-:W-:Y:S01]  /*1b20*/  LOP3.LUT R9, R3, 0x30, RZ, 0x3c, !PT ;  /* 0x0000003003097812 */ /* 0x000fe200078e3cff */
[----:B--2---:R-:W-:Y:S01]  /*1b30*/  @UP0 UMOV UR4, UR20 ;  /* 0x0000001400040c82 */ /* 0x004fe20008000000 */
[----:B------:R-:W-:Y:S01]  /*1b40*/  @UP0 UMOV UR5, UR37 ;  /* 0x0000002500050c82 */ /* 0x000fe20008000000 */
[----:B------:R-:W-:Y:S04]  /*1b50*/  STS.U16 [R5+UR8+0x8], R36 ;  /* 0x0000082405007988 */ /* 0x000fe80008000408 */
[----:B------:R-:W-:Y:S04]  /*1b60*/  STS.U16 [R5+UR8+0x208], R38 ;  /* 0x0002082605007988 */ /* 0x000fe80008000408 */
[----:B------:R-:W-:Y:S04]  /*1b70*/  STS.U16 [R7+UR8], R40 ;  /* 0x0000002807007988 */ /* 0x000fe80008000408 */
[----:B------:R-:W-:Y:S04]  /*1b80*/  STS.U16 [R7+UR8+0x200], R42 ;  /* 0x0002002a07007988 */ /* 0x000fe80008000408 */
[----:B------:R-:W-:Y:S04]  /*1b90*/  STS.U16 [R7+UR8+0x8], R44 ;  /* 0x0000082c07007988 */ /* 0x000fe80008000408 */
[----:B------:R-:W-:Y:S04]  /*1ba0*/  STS.U16 [R7+UR8+0x208], R46 ;  /* 0x0002082e07007988 */ /* 0x000fe80008000408 */
[----:B------:R-:W-:Y:S04]  /*1bb0*/  STS.U16 [R9+UR8], R48 ;  /* 0x0000003009007988 */ /* 0x000fe80008000408 */
[----:B------:R-:W-:Y:S04]  /*1bc0*/  STS.U16 [R9+UR8+0x200], R50 ;  /* 0x0002003209007988 */ /* 0x000fe80008000408 */
[----:B------:R-:W-:Y:S04]  /*1bd0*/  STS.U16 [R9+UR8+0x8], R52 ;  /* 0x0000083409007988 */ /* 0x000fe80008000408 */
[----:B------:R-:W-:Y:S01]  /*1be0*/  STS.U16 [R9+UR8+0x208], R54 ;  /* 0x0002083609007988 */ /* 0x000fe20008000408 */
[----:B------:R1:W-:Y:S06]  /*1bf0*/  MEMBAR.ALL.CTA ;  /* 0x0000000000007992 */ /* 0x0003ec0000008000 */
[----:B-1----:R-:W1:Y:S02]  /*1c00*/  FENCE.VIEW.ASYNC.S ;  /* 0x00000000000073c6 */ /* 0x002e640000000000 */
[----:B-1----:R-:W-:Y:S06]  /*1c10*/  BAR.SYNC.DEFER_BLOCKING 0x0 ;  /* 0x0000000000007b1d */ /* 0x002fec0000010000 */
[----:B------:R1:W-:Y:S01]  /*1c20*/  @UP1 UTMASTG.2D [UR8], [UR4] ;  /* 0x00000008040013b5 */ /* 0x0003e20008008000 */
[----:B------:R0:W-:Y:S01]  /*1c30*/  UTMACMDFLUSH ;  /* 0x00000000000079b7 */ /* 0x0001e20000000000 */
[----:B------:R-:W-:-:S04]  /*1c40*/  DEPBAR.LE SB0, 0x0 ;  /* 0x000080000000791a */ /* 0x000fc80000000000 */
[----:B------:R-:W-:Y:S06]  /*1c50*/  BAR.SYNC.DEFER_BLOCKING 0x0 ;  /* 0x0000000000007b1d */ /* 0x000fec0000010000 */
[----:B-1----:R-:W-:Y:S05]  /*1c60*/  EXIT ;  /* 0x000000000000794d */ /* 0x002fea0003800000 */
.L_x_49:
[----:B------:R-:W1:Y:S02]  /*1c70*/  SYNCS.PHASECHK.TRANS64.TRYWAIT P0, [UR8+0x4000], R2 ;  /* 0x00400002ff0075a7 */ /* 0x000e640008000148 */
[----:B-1----:R-:W-:Y:S05]  /*1c80*/  @!P0 BRA `(.L_x_49) ;  /* 0xfffffffc00f88947 */ /* 0x002fea000383ffff */
[----:B------:R-:W-:Y:S05]  /*1c90*/  BRA `(.L_x_51) ;  /* 0xfffffff800c87947 */ /* 0x000fea000383ffff */
.L_x_52:
[----:B------:R-:W-:-:S00]  /*1ca0*/  BRA `(.L_x_52) ;  /* 0xfffffffc00fc7947 */ /* 0x000fc0000383ffff */
[----:B------:R-:W-:-:S00]  /*1cb0*/  NOP ;  /* 0x0000000000007918 */ /* 0x000fc00000000000 */
        /* <DEDUP_REMOVED lines=12> */
.L_x_53:


//--------------------- .nv.shared.gluon_wgmma    --------------------------
	.section	.nv.shared.gluon_wgmma,"aw",@nobits
	.sectionflags	@""
	.align	16
	.zero		1024


//--------------------- .nv.shared.reserved.0     --------------------------
	.section	.nv.shared.reserved.0,"aw",@nobits
	.weak		__nv_reservedSMEM_offset_0_alias
	.size		__nv_reservedSMEM_offset_0_alias, 0, 0
	.other		__nv_reservedSMEM_offset_0_alias,@"STO_CUDA_RESERVED_SHARED STV_DEFAULT"
__nv_reservedSMEM_offset_0_alias:
	.zero		0


//--------------------- .nv.constant0.gluon_wgmma --------------------------
	.section	.nv.constant0.gluon_wgmma,"a",@progbits
	.sectionflags	@""
	.align	4
.nv.constant0.gluon_wgmma:
	.zero		608


//--------------------- SYMBOLS --------------------------

	.type		.nv.reservedSmem.offset0,@object
	.size		.nv.reservedSmem.offset0,0x4
